//
// Generated by NVIDIA NVVM Compiler
//
// Compiler Build ID: CL-36424714
// Cuda compilation tools, release 13.0, V13.0.88
// Based on NVVM 20.0.0
//

.version 9.0
.target sm_100
.address_size 64

	// .globl	_Z9forcesGPUiddPdS_S_
// _ZZ9forcesGPUiddPdS_S_E4ekin has been demoted
// _ZZ9forcesGPUiddPdS_S_E3vir has been demoted

.visible .entry _Z9forcesGPUiddPdS_S_(
	.param .u32 _Z9forcesGPUiddPdS_S__param_0,
	.param .f64 _Z9forcesGPUiddPdS_S__param_1,
	.param .f64 _Z9forcesGPUiddPdS_S__param_2,
	.param .u64 .ptr .align 1 _Z9forcesGPUiddPdS_S__param_3,
	.param .u64 .ptr .align 1 _Z9forcesGPUiddPdS_S__param_4,
	.param .u64 .ptr .align 1 _Z9forcesGPUiddPdS_S__param_5
)
{
	.reg .pred 	%p<31>;
	.reg .b32 	%r<45>;
	.reg .b64 	%rd<35>;
	.reg .b64 	%fd<201>;
	// demoted variable
	.shared .align 8 .b8 _ZZ9forcesGPUiddPdS_S_E4ekin[8192];
	// demoted variable
	.shared .align 8 .b8 _ZZ9forcesGPUiddPdS_S_E3vir[8192];
	ld.param.u32 	%r19, [_Z9forcesGPUiddPdS_S__param_0];
	ld.param.f64 	%fd46, [_Z9forcesGPUiddPdS_S__param_1];
	ld.param.f64 	%fd47, [_Z9forcesGPUiddPdS_S__param_2];
	ld.param.u64 	%rd3, [_Z9forcesGPUiddPdS_S__param_3];
	ld.param.u64 	%rd4, [_Z9forcesGPUiddPdS_S__param_4];
	cvta.to.global.u64 	%rd1, %rd4;
	cvta.to.global.u64 	%rd6, %rd3;
	mul.f64 	%fd1, %fd46, 0d3FE0000000000000;
	mov.u32 	%r1, %tid.x;
	mov.u32 	%r2, %ctaid.x;
	mov.u32 	%r44, %ntid.x;
	mad.lo.s32 	%r20, %r2, %r44, %r1;
	mul.lo.s32 	%r43, %r20, 3;
	shl.b32 	%r21, %r1, 3;
	mov.u32 	%r22, _ZZ9forcesGPUiddPdS_S_E4ekin;
	add.s32 	%r5, %r22, %r21;
	mov.b64 	%rd7, 0;
	st.shared.u64 	[%r5], %rd7;
	mov.u32 	%r23, _ZZ9forcesGPUiddPdS_S_E3vir;
	add.s32 	%r6, %r23, %r21;
	st.shared.u64 	[%r6], %rd7;
	mul.wide.s32 	%rd8, %r43, 8;
	add.s64 	%rd2, %rd6, %rd8;
	ld.global.f64 	%fd2, [%rd2];
	ld.global.f64 	%fd3, [%rd2+8];
	ld.global.f64 	%fd4, [%rd2+16];
	add.s32 	%r7, %r43, 3;
	mul.lo.s32 	%r8, %r19, 3;
	setp.ge.s32 	%p1, %r7, %r8;
	mov.f64 	%fd192, 0d0000000000000000;
	mov.f64 	%fd183, 0d0000000000000000;
	mov.f64 	%fd184, 0d0000000000000000;
	mov.f64 	%fd185, 0d0000000000000000;
	mov.f64 	%fd193, %fd192;
	mov.f64 	%fd194, %fd192;
	@%p1 bra 	$L__BB0_11;
	neg.f64 	%fd5, %fd1;
	mul.f64 	%fd6, %fd47, %fd47;
	add.s32 	%r9, %r43, 6;
	max.s32 	%r24, %r8, %r9;
	add.s32 	%r25, %r24, -6;
	setp.ne.s32 	%p2, %r25, %r43;
	selp.u32 	%r26, 1, 0, %p2;
	add.s32 	%r27, %r43, %r26;
	sub.s32 	%r28, %r25, %r27;
	mul.hi.u32 	%r29, %r28, -1431655765;
	shr.u32 	%r30, %r29, 1;
	add.s32 	%r10, %r30, %r26;
	and.b32  	%r31, %r10, 1;
	setp.eq.b32 	%p3, %r31, 1;
	mov.u32 	%r42, %r7;
	@%p3 bra 	$L__BB0_4;
	ld.global.f64 	%fd52, [%rd2+24];
	sub.f64 	%fd53, %fd2, %fd52;
	ld.global.f64 	%fd54, [%rd2+32];
	sub.f64 	%fd55, %fd3, %fd54;
	ld.global.f64 	%fd56, [%rd2+40];
	sub.f64 	%fd57, %fd4, %fd56;
	setp.lt.f64 	%p4, %fd53, %fd5;
	add.f64 	%fd58, %fd46, %fd53;
	selp.f64 	%fd59, %fd58, %fd53, %p4;
	setp.gt.f64 	%p5, %fd59, %fd1;
	sub.f64 	%fd60, %fd59, %fd46;
	selp.f64 	%fd7, %fd60, %fd59, %p5;
	setp.lt.f64 	%p6, %fd55, %fd5;
	add.f64 	%fd61, %fd46, %fd55;
	selp.f64 	%fd62, %fd61, %fd55, %p6;
	setp.gt.f64 	%p7, %fd62, %fd1;
	sub.f64 	%fd63, %fd62, %fd46;
	selp.f64 	%fd8, %fd63, %fd62, %p7;
	setp.lt.f64 	%p8, %fd57, %fd5;
	add.f64 	%fd64, %fd46, %fd57;
	selp.f64 	%fd65, %fd64, %fd57, %p8;
	setp.gt.f64 	%p9, %fd65, %fd1;
	sub.f64 	%fd66, %fd65, %fd46;
	selp.f64 	%fd9, %fd66, %fd65, %p9;
	mul.f64 	%fd67, %fd8, %fd8;
	fma.rn.f64 	%fd68, %fd7, %fd7, %fd67;
	fma.rn.f64 	%fd10, %fd9, %fd9, %fd68;
	setp.gtu.f64 	%p10, %fd10, %fd6;
	mov.f64 	%fd192, 0d0000000000000000;
	mov.u32 	%r42, %r9;
	mov.u32 	%r43, %r7;
	mov.f64 	%fd193, %fd192;
	mov.f64 	%fd194, %fd192;
	@%p10 bra 	$L__BB0_4;
	rcp.rn.f64 	%fd69, %fd10;
	mul.f64 	%fd70, %fd69, %fd69;
	mul.f64 	%fd71, %fd69, %fd70;
	mul.f64 	%fd72, %fd70, %fd70;
	mul.f64 	%fd73, %fd70, %fd72;
	sub.f64 	%fd74, %fd73, %fd71;
	add.f64 	%fd75, %fd74, 0d0000000000000000;
	st.shared.f64 	[%r5], %fd75;
	mul.f64 	%fd76, %fd72, 0dBFE0000000000000;
	fma.rn.f64 	%fd77, %fd69, %fd73, %fd76;
	fma.rn.f64 	%fd78, %fd10, %fd77, 0d0000000000000000;
	st.shared.f64 	[%r6], %fd78;
	mul.f64 	%fd79, %fd7, %fd77;
	add.f64 	%fd185, %fd79, 0d0000000000000000;
	mul.f64 	%fd80, %fd8, %fd77;
	add.f64 	%fd184, %fd80, 0d0000000000000000;
	mul.f64 	%fd81, %fd9, %fd77;
	add.f64 	%fd183, %fd81, 0d0000000000000000;
	mad.lo.s32 	%r32, %r2, %r44, %r1;
	mul.lo.s32 	%r33, %r32, 3;
	mul.wide.s32 	%rd9, %r33, 8;
	add.s64 	%rd10, %rd1, %rd9;
	neg.f64 	%fd82, %fd79;
	atom.global.add.f64 	%fd83, [%rd10+24], %fd82;
	neg.f64 	%fd84, %fd80;
	atom.global.add.f64 	%fd85, [%rd10+32], %fd84;
	neg.f64 	%fd86, %fd81;
	atom.global.add.f64 	%fd87, [%rd10+40], %fd86;
	mov.f64 	%fd192, %fd185;
	mov.f64 	%fd193, %fd184;
	mov.f64 	%fd194, %fd183;
$L__BB0_4:
	setp.eq.s32 	%p11, %r10, 0;
	@%p11 bra 	$L__BB0_11;
	mov.f64 	%fd194, %fd183;
	mov.f64 	%fd193, %fd184;
	mov.f64 	%fd192, %fd185;
$L__BB0_6:
	ld.param.u64 	%rd31, [_Z9forcesGPUiddPdS_S__param_3];
	cvta.to.global.u64 	%rd11, %rd31;
	mul.wide.s32 	%rd12, %r42, 8;
	add.s64 	%rd13, %rd11, %rd12;
	ld.global.f64 	%fd88, [%rd13];
	sub.f64 	%fd89, %fd2, %fd88;
	mul.wide.s32 	%rd14, %r43, 8;
	add.s64 	%rd15, %rd11, %rd14;
	ld.global.f64 	%fd90, [%rd15+32];
	sub.f64 	%fd91, %fd3, %fd90;
	ld.global.f64 	%fd92, [%rd15+40];
	sub.f64 	%fd93, %fd4, %fd92;
	setp.lt.f64 	%p12, %fd89, %fd5;
	add.f64 	%fd94, %fd46, %fd89;
	selp.f64 	%fd95, %fd94, %fd89, %p12;
	mul.f64 	%fd96, %fd46, 0d3FE0000000000000;
	setp.gt.f64 	%p13, %fd95, %fd96;
	sub.f64 	%fd97, %fd95, %fd46;
	selp.f64 	%fd23, %fd97, %fd95, %p13;
	setp.lt.f64 	%p14, %fd91, %fd5;
	add.f64 	%fd98, %fd46, %fd91;
	selp.f64 	%fd99, %fd98, %fd91, %p14;
	setp.gt.f64 	%p15, %fd99, %fd96;
	sub.f64 	%fd100, %fd99, %fd46;
	selp.f64 	%fd24, %fd100, %fd99, %p15;
	setp.lt.f64 	%p16, %fd93, %fd5;
	add.f64 	%fd101, %fd46, %fd93;
	selp.f64 	%fd102, %fd101, %fd93, %p16;
	setp.gt.f64 	%p17, %fd102, %fd96;
	sub.f64 	%fd103, %fd102, %fd46;
	selp.f64 	%fd25, %fd103, %fd102, %p17;
	mul.f64 	%fd104, %fd24, %fd24;
	fma.rn.f64 	%fd105, %fd23, %fd23, %fd104;
	fma.rn.f64 	%fd26, %fd25, %fd25, %fd105;
	setp.gtu.f64 	%p18, %fd26, %fd6;
	@%p18 bra 	$L__BB0_8;
	rcp.rn.f64 	%fd106, %fd26;
	mul.f64 	%fd107, %fd106, %fd106;
	mul.f64 	%fd108, %fd106, %fd107;
	mul.f64 	%fd109, %fd107, %fd107;
	mul.f64 	%fd110, %fd107, %fd109;
	sub.f64 	%fd111, %fd110, %fd108;
	ld.shared.f64 	%fd112, [%r5];
	add.f64 	%fd113, %fd111, %fd112;
	st.shared.f64 	[%r5], %fd113;
	mul.f64 	%fd114, %fd109, 0dBFE0000000000000;
	fma.rn.f64 	%fd115, %fd106, %fd110, %fd114;
	ld.shared.f64 	%fd116, [%r6];
	fma.rn.f64 	%fd117, %fd26, %fd115, %fd116;
	st.shared.f64 	[%r6], %fd117;
	mul.f64 	%fd118, %fd23, %fd115;
	add.f64 	%fd192, %fd192, %fd118;
	mul.f64 	%fd119, %fd24, %fd115;
	add.f64 	%fd193, %fd193, %fd119;
	mul.f64 	%fd120, %fd25, %fd115;
	add.f64 	%fd194, %fd194, %fd120;
	neg.f64 	%fd121, %fd118;
	mul.wide.s32 	%rd16, %r42, 8;
	add.s64 	%rd17, %rd1, %rd16;
	atom.global.add.f64 	%fd122, [%rd17], %fd121;
	mul.wide.s32 	%rd18, %r43, 8;
	add.s64 	%rd19, %rd1, %rd18;
	neg.f64 	%fd123, %fd119;
	atom.global.add.f64 	%fd124, [%rd19+32], %fd123;
	neg.f64 	%fd125, %fd120;
	atom.global.add.f64 	%fd126, [%rd19+40], %fd125;
$L__BB0_8:
	ld.param.u64 	%rd32, [_Z9forcesGPUiddPdS_S__param_3];
	cvta.to.global.u64 	%rd20, %rd32;
	mul.wide.s32 	%rd21, %r42, 8;
	add.s64 	%rd22, %rd20, %rd21;
	ld.global.f64 	%fd127, [%rd22+24];
	sub.f64 	%fd128, %fd2, %fd127;
	ld.global.f64 	%fd129, [%rd22+32];
	sub.f64 	%fd130, %fd3, %fd129;
	ld.global.f64 	%fd131, [%rd22+40];
	sub.f64 	%fd132, %fd4, %fd131;
	setp.lt.f64 	%p19, %fd128, %fd5;
	add.f64 	%fd133, %fd46, %fd128;
	selp.f64 	%fd134, %fd133, %fd128, %p19;
	mul.f64 	%fd135, %fd46, 0d3FE0000000000000;
	setp.gt.f64 	%p20, %fd134, %fd135;
	sub.f64 	%fd136, %fd134, %fd46;
	selp.f64 	%fd33, %fd136, %fd134, %p20;
	setp.lt.f64 	%p21, %fd130, %fd5;
	add.f64 	%fd137, %fd46, %fd130;
	selp.f64 	%fd138, %fd137, %fd130, %p21;
	setp.gt.f64 	%p22, %fd138, %fd135;
	sub.f64 	%fd139, %fd138, %fd46;
	selp.f64 	%fd34, %fd139, %fd138, %p22;
	setp.lt.f64 	%p23, %fd132, %fd5;
	add.f64 	%fd140, %fd46, %fd132;
	selp.f64 	%fd141, %fd140, %fd132, %p23;
	setp.gt.f64 	%p24, %fd141, %fd135;
	sub.f64 	%fd142, %fd141, %fd46;
	selp.f64 	%fd35, %fd142, %fd141, %p24;
	mul.f64 	%fd143, %fd34, %fd34;
	fma.rn.f64 	%fd144, %fd33, %fd33, %fd143;
	fma.rn.f64 	%fd36, %fd35, %fd35, %fd144;
	setp.gtu.f64 	%p25, %fd36, %fd6;
	@%p25 bra 	$L__BB0_10;
	rcp.rn.f64 	%fd145, %fd36;
	mul.f64 	%fd146, %fd145, %fd145;
	mul.f64 	%fd147, %fd145, %fd146;
	mul.f64 	%fd148, %fd146, %fd146;
	mul.f64 	%fd149, %fd146, %fd148;
	sub.f64 	%fd150, %fd149, %fd147;
	ld.shared.f64 	%fd151, [%r5];
	add.f64 	%fd152, %fd150, %fd151;
	st.shared.f64 	[%r5], %fd152;
	mul.f64 	%fd153, %fd148, 0dBFE0000000000000;
	fma.rn.f64 	%fd154, %fd145, %fd149, %fd153;
	ld.shared.f64 	%fd155, [%r6];
	fma.rn.f64 	%fd156, %fd36, %fd154, %fd155;
	st.shared.f64 	[%r6], %fd156;
	mul.f64 	%fd157, %fd33, %fd154;
	add.f64 	%fd192, %fd192, %fd157;
	mul.f64 	%fd158, %fd34, %fd154;
	add.f64 	%fd193, %fd193, %fd158;
	mul.f64 	%fd159, %fd35, %fd154;
	add.f64 	%fd194, %fd194, %fd159;
	mul.wide.s32 	%rd23, %r42, 8;
	add.s64 	%rd24, %rd1, %rd23;
	neg.f64 	%fd160, %fd157;
	atom.global.add.f64 	%fd161, [%rd24+24], %fd160;
	neg.f64 	%fd162, %fd158;
	atom.global.add.f64 	%fd163, [%rd24+32], %fd162;
	neg.f64 	%fd164, %fd159;
	atom.global.add.f64 	%fd165, [%rd24+40], %fd164;
$L__BB0_10:
	add.s32 	%r15, %r42, 6;
	setp.lt.s32 	%p26, %r15, %r8;
	add.s32 	%r43, %r42, 3;
	mov.u32 	%r42, %r15;
	@%p26 bra 	$L__BB0_6;
$L__BB0_11:
	ld.param.u64 	%rd33, [_Z9forcesGPUiddPdS_S__param_4];
	cvta.to.global.u64 	%rd25, %rd33;
	mad.lo.s32 	%r34, %r2, %r44, %r1;
	mul.lo.s32 	%r35, %r34, 3;
	mul.wide.s32 	%rd26, %r35, 8;
	add.s64 	%rd27, %rd25, %rd26;
	ld.global.f64 	%fd166, [%rd27];
	add.f64 	%fd167, %fd192, %fd166;
	st.global.f64 	[%rd27], %fd167;
	ld.global.f64 	%fd168, [%rd27+8];
	add.f64 	%fd169, %fd193, %fd168;
	st.global.f64 	[%rd27+8], %fd169;
	ld.global.f64 	%fd170, [%rd27+16];
	add.f64 	%fd171, %fd194, %fd170;
	st.global.f64 	[%rd27+16], %fd171;
	bar.sync 	0;
	setp.lt.u32 	%p27, %r44, 2;
	@%p27 bra 	$L__BB0_15;
$L__BB0_12:
	shr.u32 	%r18, %r44, 1;
	setp.ge.u32 	%p28, %r1, %r18;
	@%p28 bra 	$L__BB0_14;
	ld.shared.f64 	%fd172, [%r5];
	shl.b32 	%r36, %r18, 3;
	add.s32 	%r37, %r5, %r36;
	ld.shared.f64 	%fd173, [%r37];
	add.f64 	%fd174, %fd172, %fd173;
	st.shared.f64 	[%r5], %fd174;
	ld.shared.f64 	%fd175, [%r6];
	add.s32 	%r38, %r6, %r36;
	ld.shared.f64 	%fd176, [%r38];
	add.f64 	%fd177, %fd175, %fd176;
	st.shared.f64 	[%r6], %fd177;
$L__BB0_14:
	setp.gt.u32 	%p29, %r44, 3;
	mov.u32 	%r44, %r18;
	@%p29 bra 	$L__BB0_12;
$L__BB0_15:
	bar.sync 	0;
	setp.ne.s32 	%p30, %r1, 0;
	@%p30 bra 	$L__BB0_17;
	ld.param.u64 	%rd34, [_Z9forcesGPUiddPdS_S__param_5];
	ld.shared.f64 	%fd178, [_ZZ9forcesGPUiddPdS_S_E4ekin];
	shl.b32 	%r39, %r2, 1;
	cvta.to.global.u64 	%rd28, %rd34;
	mul.wide.u32 	%rd29, %r39, 8;
	add.s64 	%rd30, %rd28, %rd29;
	st.global.f64 	[%rd30], %fd178;
	ld.shared.f64 	%fd179, [_ZZ9forcesGPUiddPdS_S_E3vir];
	st.global.f64 	[%rd30+8], %fd179;
$L__BB0_17:
	ret;

}


// ===== COMPILED SASS (sm_100) =====

	.target	sm_100

	.elftype	@"ET_EXEC"


//--------------------- .note.nv.tkinfo           --------------------------
	.section	.note.nv.tkinfo,"",@"SHT_NOTE"
	.sectionflags	@"SHF_NOTE_NV_TKINFO"
	.tkinfo
        /*0018*/ 	.word	0x00000002
        /*0030*/ 	.string	""
        /*0030*/ 	.string	"ptxas"
        /*0030*/ 	.string	"Cuda compilation tools, release 13.0, V13.0.88"
        /*0030*/ 	.string	"Build cuda_13.0.r13.0/compiler.36424714_0"
        /*0030*/ 	.string	"-arch sm_100 -m 64 "



//--------------------- .note.nv.cuinfo           --------------------------
	.section	.note.nv.cuinfo,"",@"SHT_NOTE"
	.sectionflags	@"SHF_NOTE_NV_CUINFO"
        /*0018*/ 	.short	0x0002
        /*001a*/ 	.short	0x0064
        /*001c*/ 	.short	0x0082
	.zero		2


//--------------------- .nv.info                  --------------------------
	.section	.nv.info,"",@"SHT_CUDA_INFO"
	.align	4


	//----- nvinfo : EIATTR_REGCOUNT
	.align		4
        /*0000*/ 	.byte	0x04, 0x2f
        /*0002*/ 	.short	(.L_1 - .L_0)
	.align		4
.L_0:
        /*0004*/ 	.word	index@(_Z9forcesGPUiddPdS_S_)
        /*0008*/ 	.word	0x00000030


	//----- nvinfo : EIATTR_FRAME_SIZE
	.align		4
.L_1:
        /*000c*/ 	.byte	0x04, 0x11
        /*000e*/ 	.short	(.L_3 - .L_2)
	.align		4
.L_2:
        /*0010*/ 	.word	index@($__internal_0_$__cuda_sm20_dblrcp_rn_slowpath_v3)
        /*0014*/ 	.word	0x00000000


	//----- nvinfo : EIATTR_FRAME_SIZE
	.align		4
.L_3:
        /*0018*/ 	.byte	0x04, 0x11
        /*001a*/ 	.short	(.L_5 - .L_4)
	.align		4
.L_4:
        /*001c*/ 	.word	index@(_Z9forcesGPUiddPdS_S_)
        /*0020*/ 	.word	0x00000000


	//----- nvinfo : EIATTR_MIN_STACK_SIZE
	.align		4
.L_5:
        /*0024*/ 	.byte	0x04, 0x12
        /*0026*/ 	.short	(.L_7 - .L_6)
	.align		4
.L_6:
        /*0028*/ 	.word	index@(_Z9forcesGPUiddPdS_S_)
        /*002c*/ 	.word	0x00000000
.L_7:


//--------------------- .nv.compat                --------------------------
	.section	.nv.compat,"",@"SHT_CUDA_COMPAT_INFO"
	.align	4
        /*0000*/ 	.byte	0x02, 0x09, 0x00, 0x00, 0x02, 0x02, 0x01, 0x00, 0x02, 0x05, 0x05, 0x00, 0x03, 0x07, 0x01, 0x01
        /*0010*/ 	.byte	0x02, 0x03, 0x00, 0x00, 0x02, 0x06, 0x01, 0x00, 0x04, 0x0b, 0x08, 0x00, 0x01, 0x00, 0x00, 0x00
        /*0020*/ 	.byte	0x00, 0x00, 0x00, 0x00


//--------------------- .nv.info._Z9forcesGPUiddPdS_S_ --------------------------
	.section	.nv.info._Z9forcesGPUiddPdS_S_,"",@"SHT_CUDA_INFO"
	.sectionflags	@""
	.align	4


	//----- nvinfo : EIATTR_CUDA_API_VERSION
	.align		4
        /*0000*/ 	.byte	0x04, 0x37
        /*0002*/ 	.short	(.L_9 - .L_8)
.L_8:
        /*0004*/ 	.word	0x00000082


	//----- nvinfo : EIATTR_KPARAM_INFO
	.align		4
.L_9:
        /*0008*/ 	.byte	0x04, 0x17
        /*000a*/ 	.short	(.L_11 - .L_10)
.L_10:
        /*000c*/ 	.word	0x00000000
        /*0010*/ 	.short	0x0005
        /*0012*/ 	.short	0x0028
        /*0014*/ 	.byte	0x00, 0xf5, 0x21, 0x00


	//----- nvinfo : EIATTR_KPARAM_INFO
	.align		4
.L_11:
        /*0018*/ 	.byte	0x04, 0x17
        /*001a*/ 	.short	(.L_13 - .L_12)
.L_12:
        /*001c*/ 	.word	0x00000000
        /*0020*/ 	.short	0x0004
        /*0022*/ 	.short	0x0020
        /*0024*/ 	.byte	0x00, 0xf5, 0x21, 0x00


	//----- nvinfo : EIATTR_KPARAM_INFO
	.align		4
.L_13:
        /*0028*/ 	.byte	0x04, 0x17
        /*002a*/ 	.short	(.L_15 - .L_14)
.L_14:
        /*002c*/ 	.word	0x00000000
        /*0030*/ 	.short	0x0003
        /*0032*/ 	.short	0x0018
        /*0034*/ 	.byte	0x00, 0xf5, 0x21, 0x00


	//----- nvinfo : EIATTR_KPARAM_INFO
	.align		4
.L_15:
        /*0038*/ 	.byte	0x04, 0x17
        /*003a*/ 	.short	(.L_17 - .L_16)
.L_16:
        /*003c*/ 	.word	0x00000000
        /*0040*/ 	.short	0x0002
        /*0042*/ 	.short	0x0010
        /*0044*/ 	.byte	0x00, 0xf0, 0x21, 0x00


	//----- nvinfo : EIATTR_KPARAM_INFO
	.align		4
.L_17:
        /*0048*/ 	.byte	0x04, 0x17
        /*004a*/ 	.short	(.L_19 - .L_18)
.L_18:
        /*004c*/ 	.word	0x00000000
        /*0050*/ 	.short	0x0001
        /*0052*/ 	.short	0x0008
        /*0054*/ 	.byte	0x00, 0xf0, 0x21, 0x00


	//----- nvinfo : EIATTR_KPARAM_INFO
	.align		4
.L_19:
        /*0058*/ 	.byte	0x04, 0x17
        /*005a*/ 	.short	(.L_21 - .L_20)
.L_20:
        /*005c*/ 	.word	0x00000000
        /*0060*/ 	.short	0x0000
        /*0062*/ 	.short	0x0000
        /*0064*/ 	.byte	0x00, 0xf0, 0x11, 0x00


	//----- nvinfo : EIATTR_SPARSE_MMA_MASK
	.align		4
.L_21:
        /*0068*/ 	.byte	0x03, 0x50
        /*006a*/ 	.short	0x0000


	//----- nvinfo : EIATTR_MAXREG_COUNT
	.align		4
        /*006c*/ 	.byte	0x03, 0x1b
        /*006e*/ 	.short	0x00ff


	//----- nvinfo : EIATTR_NUM_BARRIERS
	.align		4
        /*0070*/ 	.byte	0x02, 0x4c
        /*0072*/ 	.byte	0x01
	.zero		1


	//----- nvinfo : EIATTR_MERCURY_ISA_VERSION
	.align		4
        /*0074*/ 	.byte	0x03, 0x5f
        /*0076*/ 	.short	0x0101


	//----- nvinfo : EIATTR_VRC_CTA_INIT_COUNT
	.align		4
        /*0078*/ 	.byte	0x02, 0x4a
	.zero		1
	.zero		1


	//----- nvinfo : EIATTR_EXIT_INSTR_OFFSETS
	.align		4
        /*007c*/ 	.byte	0x04, 0x1c
        /*007e*/ 	.short	(.L_23 - .L_22)


	//   ....[0]....
.L_22:
        /*0080*/ 	.word	0x000016f0


	//   ....[1]....
        /*0084*/ 	.word	0x000017a0


	//----- nvinfo : EIATTR_CRS_STACK_SIZE
	.align		4
.L_23:
        /*0088*/ 	.byte	0x04, 0x1e
        /*008a*/ 	.short	(.L_25 - .L_24)
.L_24:
        /*008c*/ 	.word	0x00000000


	//----- nvinfo : EIATTR_CBANK_PARAM_SIZE
	.align		4
.L_25:
        /*0090*/ 	.byte	0x03, 0x19
        /*0092*/ 	.short	0x0030


	//----- nvinfo : EIATTR_PARAM_CBANK
	.align		4
        /*0094*/ 	.byte	0x04, 0x0a
        /*0096*/ 	.short	(.L_27 - .L_26)
	.align		4
.L_26:
        /*0098*/ 	.word	index@(.nv.constant0._Z9forcesGPUiddPdS_S_)
        /*009c*/ 	.short	0x0380
        /*009e*/ 	.short	0x0030


	//----- nvinfo : EIATTR_SW_WAR
	.align		4
.L_27:
        /*00a0*/ 	.byte	0x04, 0x36
        /*00a2*/ 	.short	(.L_29 - .L_28)
.L_28:
        /*00a4*/ 	.word	0x00000008
.L_29:


//--------------------- .nv.callgraph             --------------------------
	.section	.nv.callgraph,"",@"SHT_CUDA_CALLGRAPH"
	.align	4
	.sectionentsize	8
	.align		4
        /*0000*/ 	.word	0x00000000
	.align		4
        /*0004*/ 	.word	0xffffffff
	.align		4
        /*0008*/ 	.word	0x00000000
	.align		4
        /*000c*/ 	.word	0xfffffffe
	.align		4
        /*0010*/ 	.word	0x00000000
	.align		4
        /*0014*/ 	.word	0xfffffffd
	.align		4
        /*0018*/ 	.word	0x00000000
	.align		4
        /*001c*/ 	.word	0xfffffffc


//--------------------- .text._Z9forcesGPUiddPdS_S_ --------------------------
	.section	.text._Z9forcesGPUiddPdS_S_,"ax",@progbits
	.align	128
        .global         _Z9forcesGPUiddPdS_S_
        .type           _Z9forcesGPUiddPdS_S_,@function
        .size           _Z9forcesGPUiddPdS_S_,(.L_x_24 - _Z9forcesGPUiddPdS_S_)
        .other          _Z9forcesGPUiddPdS_S_,@"STO_CUDA_ENTRY STV_DEFAULT"
_Z9forcesGPUiddPdS_S_:
.text._Z9forcesGPUiddPdS_S_:
[----:B------:R-:W-:Y:S01]  /*0000*/  LDC R1, c[0x0][0x37c] ;  /* 0x0000df00ff017b82 */ /* 0x000fe20000000800 */
[----:B------:R-:W0:Y:S07]  /*0010*/  S2R R8, SR_TID.X ;  /* 0x0000000000087919 */ /* 0x000e2e0000002100 */
[----:B------:R-:W1:Y:S01]  /*0020*/  S2UR UR6, SR_CgaCtaId ;  /* 0x00000000000679c3 */ /* 0x000e620000008800 */
[----:B------:R-:W2:Y:S01]  /*0030*/  LDCU UR8, c[0x0][0x360] ;  /* 0x00006c00ff0877ac */ /* 0x000ea20008000800 */
[----:B------:R-:W-:Y:S01]  /*0040*/  BSSY B0, `(.L_x_0) ;  /* 0x0000145000007945 */ /* 0x000fe20003800000 */
[----:B------:R-:W3:Y:S01]  /*0050*/  S2R R7, SR_CTAID.X ;  /* 0x0000000000077919 */ /* 0x000ee20000002500 */
[----:B------:R-:W-:Y:S01]  /*0060*/  CS2R R10, SRZ ;  /* 0x00000000000a7805 */ /* 0x000fe2000001ff00 */
[----:B------:R-:W4:Y:S01]  /*0070*/  LDCU UR7, c[0x0][0x380] ;  /* 0x00007000ff0777ac */ /* 0x000f220008000800 */
[----:B------:R-:W-:-:S02]  /*0080*/  CS2R R12, SRZ ;  /* 0x00000000000c7805 */ /* 0x000fc4000001ff00 */
[----:B------:R-:W-:Y:S01]  /*0090*/  CS2R R14, SRZ ;  /* 0x00000000000e7805 */ /* 0x000fe2000001ff00 */
[----:B------:R-:W-:Y:S02]  /*00a0*/  UMOV UR4, 0x400 ;  /* 0x0000040000047882 */ /* 0x000fe40000000000 */
[----:B------:R-:W-:Y:S01]  /*00b0*/  UIADD3 UR5, UPT, UPT, UR4, 0x2000, URZ ;  /* 0x0000200004057890 */ /* 0x000fe2000fffe0ff */
[----:B--2---:R-:W-:Y:S01]  /*00c0*/  IMAD.U32 R4, RZ, RZ, UR8 ;  /* 0x00000008ff047e24 */ /* 0x004fe2000f8e00ff */
[----:B-1----:R-:W-:Y:S02]  /*00d0*/  ULEA UR4, UR6, UR4, 0x18 ;  /* 0x0000000406047291 */ /* 0x002fe4000f8ec0ff */
[----:B------:R-:W-:-:S04]  /*00e0*/  ULEA UR5, UR6, UR5, 0x18 ;  /* 0x0000000506057291 */ /* 0x000fc8000f8ec0ff */
[C---:B0-----:R-:W-:Y:S01]  /*00f0*/  LEA R6, R8.reuse, UR4, 0x3 ;  /* 0x0000000408067c11 */ /* 0x041fe2000f8e18ff */
[----:B----4-:R-:W-:Y:S01]  /*0100*/  UIMAD UR4, UR7, 0x3, URZ ;  /* 0x00000003070478a4 */ /* 0x010fe2000f8e02ff */
[----:B------:R-:W-:Y:S01]  /*0110*/  LEA R5, R8, UR5, 0x3 ;  /* 0x0000000508057c11 */ /* 0x000fe2000f8e18ff */
[----:B------:R-:W0:Y:S01]  /*0120*/  LDCU.64 UR6, c[0x0][0x358] ;  /* 0x00006b00ff0677ac */ /* 0x000e220008000a00 */
[----:B---3--:R-:W-:Y:S01]  /*0130*/  IMAD R0, R7, UR8, R8 ;  /* 0x0000000807007c24 */ /* 0x008fe2000f8e0208 */
[----:B------:R1:W-:Y:S03]  /*0140*/  STS.64 [R6], RZ ;  /* 0x000000ff06007388 */ /* 0x0003e60000000a00 */
[----:B------:R-:W-:Y:S01]  /*0150*/  IMAD R3, R0, 0x3, RZ ;  /* 0x0000000300037824 */ /* 0x000fe200078e02ff */
[----:B------:R1:W-:Y:S03]  /*0160*/  STS.64 [R5], RZ ;  /* 0x000000ff05007388 */ /* 0x0003e60000000a00 */
[----:B------:R-:W-:-:S05]  /*0170*/  VIADD R9, R3, 0x3 ;  /* 0x0000000303097836 */ /* 0x000fca0000000000 */
[----:B------:R-:W-:-:S13]  /*0180*/  ISETP.GE.AND P0, PT, R9, UR4, PT ;  /* 0x0000000409007c0c */ /* 0x000fda000bf06270 */
[----:B01----:R-:W-:Y:S05]  /*0190*/  @P0 BRA `(.L_x_1) ;  /* 0x0000001000bc0947 */ /* 0x003fea0003800000 */
[----:B------:R-:W0:Y:S01]  /*01a0*/  LDC.64 R28, c[0x0][0x398] ;  /* 0x0000e600ff1c7b82 */ /* 0x000e220000000a00 */
[----:B------:R-:W-:-:S07]  /*01b0*/  VIADD R0, R3, 0x6 ;  /* 0x0000000603007836 */ /* 0x000fce0000000000 */
[----:B------:R-:W1:Y:S08]  /*01c0*/  LDC.64 R22, c[0x0][0x390] ;  /* 0x0000e400ff167b82 */ /* 0x000e700000000a00 */
[----:B------:R-:W2:Y:S01]  /*01d0*/  LDC.64 R24, c[0x0][0x388] ;  /* 0x0000e200ff187b82 */ /* 0x000ea20000000a00 */
[----:B0-----:R-:W-:-:S05]  /*01e0*/  IMAD.WIDE R28, R3, 0x8, R28 ;  /* 0x00000008031c7825 */ /* 0x001fca00078e021c */
[----:B------:R0:W5:Y:S04]  /*01f0*/  LDG.E.64 R16, desc[UR6][R28.64] ;  /* 0x000000061c107981 */ /* 0x000168000c1e1b00 */
[----:B------:R0:W5:Y:S04]  /*0200*/  LDG.E.64 R18, desc[UR6][R28.64+0x8] ;  /* 0x000008061c127981 */ /* 0x000168000c1e1b00 */
[----:B------:R0:W5:Y:S01]  /*0210*/  LDG.E.64 R20, desc[UR6][R28.64+0x10] ;  /* 0x000010061c147981 */ /* 0x000162000c1e1b00 */
[----:B------:R-:W-:Y:S01]  /*0220*/  VIMNMX R2, PT, PT, R0, UR4, !PT ;  /* 0x0000000400027c48 */ /* 0x000fe2000ffe0100 */
[----:B------:R-:W-:Y:S01]  /*0230*/  BSSY.RECONVERGENT B1, `(.L_x_2) ;  /* 0x0000069000017945 */ /* 0x000fe20003800200 */
[----:B-1----:R-:W-:Y:S01]  /*0240*/  DMUL R22, R22, R22 ;  /* 0x0000001616167228 */ /* 0x002fe20000000000 */
[----:B------:R-:W-:Y:S01]  /*0250*/  CS2R R40, SRZ ;  /* 0x0000000000287805 */ /* 0x000fe2000001ff00 */
[----:B--2---:R-:W-:Y:S01]  /*0260*/  DMUL R26, R24, 0.5 ;  /* 0x3fe00000181a7828 */ /* 0x004fe20000000000 */
[----:B------:R-:W-:Y:S01]  /*0270*/  VIADD R2, R2, 0xfffffffa ;  /* 0xfffffffa02027836 */ /* 0x000fe20000000000 */
[----:B------:R-:W-:-:S02]  /*0280*/  CS2R R34, SRZ ;  /* 0x0000000000227805 */ /* 0x000fc4000001ff00 */
[----:B------:R-:W-:Y:S02]  /*0290*/  CS2R R36, SRZ ;  /* 0x0000000000247805 */ /* 0x000fe4000001ff00 */
[----:B------:R-:W-:-:S04]  /*02a0*/  ISETP.NE.AND P0, PT, R2, R3, PT ;  /* 0x000000030200720c */ /* 0x000fc80003f05270 */
[----:B------:R-:W-:-:S04]  /*02b0*/  SEL R39, RZ, 0x1, !P0 ;  /* 0x00000001ff277807 */ /* 0x000fc80004000000 */
[----:B------:R-:W-:-:S05]  /*02c0*/  IADD3 R2, PT, PT, R2, -R3, -R39 ;  /* 0x8000000302027210 */ /* 0x000fca0007ffe827 */
[----:B------:R-:W-:-:S05]  /*02d0*/  IMAD.HI.U32 R2, R2, -0x55555555, RZ ;  /* 0xaaaaaaab02027827 */ /* 0x000fca00078e00ff */
[----:B------:R-:W-:-:S04]  /*02e0*/  LEA.HI R39, R2, R39, RZ, 0x1f ;  /* 0x0000002702277211 */ /* 0x000fc800078ff8ff */
[----:B------:R-:W-:-:S04]  /*02f0*/  LOP3.LUT R2, R39, 0x1, RZ, 0xc0, !PT ;  /* 0x0000000127027812 */ /* 0x000fc800078ec0ff */
[----:B------:R-:W-:Y:S01]  /*0300*/  ISETP.NE.U32.AND P0, PT, R2, 0x1, PT ;  /* 0x000000010200780c */ /* 0x000fe20003f05070 */
[----:B------:R-:W-:-:S12]  /*0310*/  IMAD.MOV.U32 R2, RZ, RZ, R9 ;  /* 0x000000ffff027224 */ /* 0x000fd800078e0009 */
[----:B0-----:R-:W-:Y:S05]  /*0320*/  @!P0 BRA `(.L_x_3) ;  /* 0x0000000400648947 */ /* 0x001fea0003800000 */
[----:B------:R-:W2:Y:S04]  /*0330*/  LDG.E.64 R12, desc[UR6][R28.64+0x20] ;  /* 0x000020061c0c7981 */ /* 0x000ea8000c1e1b00 */
[----:B------:R-:W3:Y:S04]  /*0340*/  LDG.E.64 R10, desc[UR6][R28.64+0x18] ;  /* 0x000018061c0a7981 */ /* 0x000ee8000c1e1b00 */
[----:B------:R-:W4:Y:S01]  /*0350*/  LDG.E.64 R2, desc[UR6][R28.64+0x28] ;  /* 0x000028061c027981 */ /* 0x000f22000c1e1b00 */
[----:B--2--5:R-:W-:Y:S02]  /*0360*/  DADD R12, R18, -R12 ;  /* 0x00000000120c7229 */ /* 0x024fe4000000080c */
[----:B---3--:R-:W-:-:S06]  /*0370*/  DADD R10, R16, -R10 ;  /* 0x00000000100a7229 */ /* 0x008fcc000000080a */
[C---:B------:R-:W-:Y:S02]  /*0380*/  DADD R14, R12.reuse, R24 ;  /* 0x000000000c0e7229 */ /* 0x040fe40000000018 */
[----:B------:R-:W-:Y:S02]  /*0390*/  DSETP.GEU.AND P1, PT, R12, -R26, PT ;  /* 0x8000001a0c00722a */ /* 0x000fe40003f2e000 */
[----:B----4-:R-:W-:Y:S02]  /*03a0*/  DADD R2, R20, -R2 ;  /* 0x0000000014027229 */ /* 0x010fe40000000802 */
[C---:B------:R-:W-:Y:S02]  /*03b0*/  DADD R30, R10.reuse, R24 ;  /* 0x000000000a1e7229 */ /* 0x040fe40000000018 */
[----:B------:R-:W-:Y:S02]  /*03c0*/  DSETP.GEU.AND P0, PT, R10, -R26, PT ;  /* 0x8000001a0a00722a */ /* 0x000fe40003f0e000 */
[----:B------:R-:W-:-:S02]  /*03d0*/  FSEL R12, R14, R12, !P1 ;  /* 0x0000000c0e0c7208 */ /* 0x000fc40004800000 */
[----:B------:R-:W-:Y:S01]  /*03e0*/  FSEL R13, R15, R13, !P1 ;  /* 0x0000000d0f0d7208 */ /* 0x000fe20004800000 */
[C---:B------:R-:W-:Y:S02]  /*03f0*/  DADD R14, R2.reuse, R24 ;  /* 0x00000000020e7229 */ /* 0x040fe40000000018 */
[----:B------:R-:W-:Y:S01]  /*0400*/  DSETP.GEU.AND P1, PT, R2, -R26, PT ;  /* 0x8000001a0200722a */ /* 0x000fe20003f2e000 */
[----:B------:R-:W-:Y:S02]  /*0410*/  FSEL R10, R30, R10, !P0 ;  /* 0x0000000a1e0a7208 */ /* 0x000fe40004000000 */
[C---:B------:R-:W-:Y:S01]  /*0420*/  DADD R28, R12.reuse, -R24 ;  /* 0x000000000c1c7229 */ /* 0x040fe20000000818 */
[----:B------:R-:W-:Y:S01]  /*0430*/  FSEL R11, R31, R11, !P0 ;  /* 0x0000000b1f0b7208 */ /* 0x000fe20004000000 */
[----:B------:R-:W-:-:S03]  /*0440*/  DSETP.GT.AND P0, PT, R12, R26, PT ;  /* 0x0000001a0c00722a */ /* 0x000fc60003f04000 */
[----:B------:R-:W-:Y:S02]  /*0450*/  FSEL R2, R14, R2, !P1 ;  /* 0x000000020e027208 */ /* 0x000fe40004800000 */
[----:B------:R-:W-:Y:S01]  /*0460*/  FSEL R3, R15, R3, !P1 ;  /* 0x000000030f037208 */ /* 0x000fe20004800000 */
[C---:B------:R-:W-:Y:S02]  /*0470*/  DADD R14, R10.reuse, -R24 ;  /* 0x000000000a0e7229 */ /* 0x040fe40000000818 */
[----:B------:R-:W-:Y:S02]  /*0480*/  FSEL R30, R28, R12, P0 ;  /* 0x0000000c1c1e7208 */ /* 0x000fe40000000000 */
[----:B------:R-:W-:Y:S01]  /*0490*/  FSEL R31, R29, R13, P0 ;  /* 0x0000000d1d1f7208 */ /* 0x000fe20000000000 */
[----:B------:R-:W-:Y:S02]  /*04a0*/  DSETP.GT.AND P0, PT, R10, R26, PT ;  /* 0x0000001a0a00722a */ /* 0x000fe40003f04000 */
[----:B------:R-:W-:-:S03]  /*04b0*/  DADD R24, R2, -R24 ;  /* 0x0000000002187229 */ /* 0x000fc60000000818 */
[----:B------:R-:W-:Y:S01]  /*04c0*/  DMUL R12, R30, R30 ;  /* 0x0000001e1e0c7228 */ /* 0x000fe20000000000 */
[----:B------:R-:W-:Y:S02]  /*04d0*/  FSEL R32, R14, R10, P0 ;  /* 0x0000000a0e207208 */ /* 0x000fe40000000000 */
[----:B------:R-:W-:Y:S01]  /*04e0*/  FSEL R33, R15, R11, P0 ;  /* 0x0000000b0f217208 */ /* 0x000fe20000000000 */
[----:B------:R-:W-:Y:S01]  /*04f0*/  DSETP.GT.AND P0, PT, R2, R26, PT ;  /* 0x0000001a0200722a */ /* 0x000fe20003f04000 */
[----:B------:R-:W-:Y:S02]  /*0500*/  CS2R R10, SRZ ;  /* 0x00000000000a7805 */ /* 0x000fe4000001ff00 */
[----:B------:R-:W-:Y:S02]  /*0510*/  CS2R R14, SRZ ;  /* 0x00000000000e7805 */ /* 0x000fe4000001ff00 */
[----:B------:R-:W-:Y:S01]  /*0520*/  DFMA R12, R32, R32, R12 ;  /* 0x00000020200c722b */ /* 0x000fe2000000000c */
[----:B------:R-:W-:Y:S01]  /*0530*/  FSEL R28, R24, R2, P0 ;  /* 0x00000002181c7208 */ /* 0x000fe20000000000 */
[----:B------:R-:W-:Y:S01]  /*0540*/  IMAD.MOV.U32 R2, RZ, RZ, R0 ;  /* 0x000000ffff027224 */ /* 0x000fe200078e0000 */
[----:B------:R-:W-:Y:S01]  /*0550*/  FSEL R29, R25, R3, P0 ;  /* 0x00000003191d7208 */ /* 0x000fe20000000000 */
[----:B------:R-:W-:-:S05]  /*0560*/  IMAD.MOV.U32 R3, RZ, RZ, R9 ;  /* 0x000000ffff037224 */ /* 0x000fca00078e0009 */
[----:B------:R-:W-:Y:S01]  /*0570*/  DFMA R24, R28, R28, R12 ;  /* 0x0000001c1c18722b */ /* 0x000fe2000000000c */
[----:B------:R-:W-:-:S07]  /*0580*/  CS2R R12, SRZ ;  /* 0x00000000000c7805 */ /* 0x000fce000001ff00 */
[----:B------:R-:W-:-:S14]  /*0590*/  DSETP.GTU.AND P0, PT, R24, R22, PT ;  /* 0x000000161800722a */ /* 0x000fdc0003f0c000 */
[----:B------:R-:W-:Y:S05]  /*05a0*/  @P0 BRA `(.L_x_3) ;  /* 0x0000000000c40947 */ /* 0x000fea0003800000 */
[----:B------:R-:W0:Y:S01]  /*05b0*/  MUFU.RCP64H R11, R25 ;  /* 0x00000019000b7308 */ /* 0x000e220000001800 */
[----:B------:R-:W-:Y:S01]  /*05c0*/  VIADD R10, R25, 0x300402 ;  /* 0x00300402190a7836 */ /* 0x000fe20000000000 */
[----:B------:R-:W-:Y:S04]  /*05d0*/  BSSY.RECONVERGENT B2, `(.L_x_4) ;  /* 0x000000e000027945 */ /* 0x000fe80003800200 */
[----:B------:R-:W-:Y:S01]  /*05e0*/  FSETP.GEU.AND P0, PT, |R10|, 5.8789094863358348022e-39, PT ;  /* 0x004004020a00780b */ /* 0x000fe20003f0e200 */
[----:B0-----:R-:W-:-:S08]  /*05f0*/  DFMA R12, -R24, R10, 1 ;  /* 0x3ff00000180c742b */ /* 0x001fd0000000010a */
[----:B------:R-:W-:-:S08]  /*0600*/  DFMA R12, R12, R12, R12 ;  /* 0x0000000c0c0c722b */ /* 0x000fd0000000000c */
[----:B------:R-:W-:-:S08]  /*0610*/  DFMA R12, R10, R12, R10 ;  /* 0x0000000c0a0c722b */ /* 0x000fd0000000000a */
[----:B------:R-:W-:-:S08]  /*0620*/  DFMA R36, -R24, R12, 1 ;  /* 0x3ff000001824742b */ /* 0x000fd0000000010c */
[----:B------:R-:W-:Y:S01]  /*0630*/  DFMA R36, R12, R36, R12 ;  /* 0x000000240c24722b */ /* 0x000fe2000000000c */
[----:B------:R-:W-:Y:S10]  /*0640*/  @P0 BRA `(.L_x_5) ;  /* 0x0000000000180947 */ /* 0x000ff40003800000 */
[----:B------:R-:W-:Y:S01]  /*0650*/  LOP3.LUT R0, R25, 0x7fffffff, RZ, 0xc0, !PT ;  /* 0x7fffffff19007812 */ /* 0x000fe200078ec0ff */
[----:B------:R-:W-:Y:S01]  /*0660*/  IMAD.MOV.U32 R34, RZ, RZ, R24 ;  /* 0x000000ffff227224 */ /* 0x000fe200078e0018 */
[----:B------:R-:W-:Y:S01]  /*0670*/  MOV R38, 0x6b0 ;  /* 0x000006b000267802 */ /* 0x000fe20000000f00 */
[----:B------:R-:W-:Y:S02]  /*0680*/  IMAD.MOV.U32 R35, RZ, RZ, R25 ;  /* 0x000000ffff237224 */ /* 0x000fe400078e0019 */
[----:B------:R-:W-:-:S07]  /*0690*/  VIADD R0, R0, 0xfff00000 ;  /* 0xfff0000000007836 */ /* 0x000fce0000000000 */
[----:B------:R-:W-:Y:S05]  /*06a0*/  CALL.REL.NOINC `($__internal_0_$__cuda_sm20_dblrcp_rn_slowpath_v3) ;  /* 0x0000001000407944 */ /* 0x000fea0003c00000 */
.L_x_5:
[----:B------:R-:W-:Y:S05]  /*06b0*/  BSYNC.RECONVERGENT B2 ;  /* 0x0000000000027941 */ /* 0x000fea0003800200 */
.L_x_4:
[----:B------:R-:W-:Y:S01]  /*06c0*/  DMUL R12, R36, R36 ;  /* 0x00000024240c7228 */ /* 0x000fe20000000000 */
[----:B------:R-:W0:Y:S01]  /*06d0*/  LDC.64 R34, c[0x0][0x3a0] ;  /* 0x0000e800ff227b82 */ /* 0x000e220000000a00 */
[----:B------:R-:W-:-:S04]  /*06e0*/  IMAD R0, R4, R7, R8 ;  /* 0x0000000704007224 */ /* 0x000fc800078e0208 */
[----:B------:R-:W-:Y:S02]  /*06f0*/  IMAD R45, R0, 0x3, RZ ;  /* 0x00000003002d7824 */ /* 0x000fe400078e02ff */
[----:B------:R-:W-:-:S08]  /*0700*/  DMUL R10, R12, R12 ;  /* 0x0000000c0c0a7228 */ /* 0x000fd00000000000 */
[----:B------:R-:W-:Y:S02]  /*0710*/  DMUL R14, R12, R10 ;  /* 0x0000000a0c0e7228 */ /* 0x000fe40000000000 */
[----:B------:R-:W-:-:S06]  /*0720*/  DMUL R10, R10, -0.5 ;  /* 0xbfe000000a0a7828 */ /* 0x000fcc0000000000 */
[-C--:B------:R-:W-:Y:S01]  /*0730*/  DFMA R12, R12, -R36.reuse, R14 ;  /* 0x800000240c0c722b */ /* 0x080fe2000000000e */
[----:B0-----:R-:W-:Y:S01]  /*0740*/  IMAD.WIDE R44, R45, 0x8, R34 ;  /* 0x000000082d2c7825 */ /* 0x001fe200078e0222 */
[----:B------:R-:W-:-:S06]  /*0750*/  DFMA R10, R14, R36, R10 ;  /* 0x000000240e0a722b */ /* 0x000fcc000000000a */
[----:B------:R-:W-:Y:S02]  /*0760*/  DADD R12, RZ, R12 ;  /* 0x00000000ff0c7229 */ /* 0x000fe4000000000c */
[-C--:B------:R-:W-:Y:S02]  /*0770*/  DMUL R32, R32, R10.reuse ;  /* 0x0000000a20207228 */ /* 0x080fe40000000000 */
[-C--:B------:R-:W-:Y:S02]  /*0780*/  DMUL R30, R30, R10.reuse ;  /* 0x0000000a1e1e7228 */ /* 0x080fe40000000000 */
[-C--:B------:R-:W-:Y:S02]  /*0790*/  DFMA R24, R24, R10.reuse, RZ ;  /* 0x0000000a1818722b */ /* 0x080fe400000000ff */
[----:B------:R-:W-:Y:S01]  /*07a0*/  DMUL R40, R28, R10 ;  /* 0x0000000a1c287228 */ /* 0x000fe20000000000 */
[----:B------:R-:W-:Y:S01]  /*07b0*/  STS.64 [R6], R12 ;  /* 0x0000000c06007388 */ /* 0x000fe20000000a00 */
[----:B------:R-:W-:-:S02]  /*07c0*/  DADD R28, -RZ, -R32 ;  /* 0x00000000ff1c7229 */ /* 0x000fc40000000920 */
[----:B------:R-:W-:Y:S01]  /*07d0*/  DADD R42, -RZ, -R30 ;  /* 0x00000000ff2a7229 */ /* 0x000fe2000000091e */
[----:B------:R-:W-:Y:S03]  /*07e0*/  STS.64 [R5], R24 ;  /* 0x0000001805007388 */ /* 0x000fe60000000a00 */
[----:B------:R-:W-:Y:S01]  /*07f0*/  DADD R34, -RZ, -R40 ;  /* 0x00000000ff227229 */ /* 0x000fe20000000928 */
[----:B------:R-:W-:Y:S01]  /*0800*/  REDG.E.ADD.F64.RN.STRONG.GPU desc[UR6][R44.64+0x18], R28 ;  /* 0x0000181c2c0079a6 */ /* 0x000fe2000c12ff06 */
[----:B------:R-:W-:-:S03]  /*0810*/  DADD R36, RZ, R32 ;  /* 0x00000000ff247229 */ /* 0x000fc60000000020 */
[----:B------:R-:W-:Y:S01]  /*0820*/  REDG.E.ADD.F64.RN.STRONG.GPU desc[UR6][R44.64+0x20], R42 ;  /* 0x0000202a2c0079a6 */ /* 0x000fe2000c12ff06 */
[----:B------:R-:W-:-:S03]  /*0830*/  DADD R40, RZ, R40 ;  /* 0x00000000ff287229 */ /* 0x000fc60000000028 */
[----:B------:R0:W-:Y:S03]  /*0840*/  REDG.E.ADD.F64.RN.STRONG.GPU desc[UR6][R44.64+0x28], R34 ;  /* 0x000028222c0079a6 */ /* 0x0001e6000c12ff06 */
[----:B------:R-:W-:Y:S02]  /*0850*/  IMAD.MOV.U32 R10, RZ, RZ, R36 ;  /* 0x000000ffff0a7224 */ /* 0x000fe400078e0024 */
[----:B------:R-:W-:Y:S02]  /*0860*/  IMAD.MOV.U32 R11, RZ, RZ, R37 ;  /* 0x000000ffff0b7224 */ /* 0x000fe400078e0025 */
[----:B------:R-:W-:Y:S02]  /*0870*/  IMAD.MOV.U32 R14, RZ, RZ, R40 ;  /* 0x000000ffff0e7224 */ /* 0x000fe400078e0028 */
[----:B------:R-:W-:Y:S01]  /*0880*/  IMAD.MOV.U32 R15, RZ, RZ, R41 ;  /* 0x000000ffff0f7224 */ /* 0x000fe200078e0029 */
[----:B0-----:R-:W-:-:S10]  /*0890*/  DADD R34, RZ, R30 ;  /* 0x00000000ff227229 */ /* 0x001fd4000000001e */
[----:B------:R-:W-:Y:S02]  /*08a0*/  IMAD.MOV.U32 R12, RZ, RZ, R34 ;  /* 0x000000ffff0c7224 */ /* 0x000fe400078e0022 */
[----:B------:R-:W-:-:S07]  /*08b0*/  IMAD.MOV.U32 R13, RZ, RZ, R35 ;  /* 0x000000ffff0d7224 */ /* 0x000fce00078e0023 */
.L_x_3:
[----:B------:R-:W-:Y:S05]  /*08c0*/  BSYNC.RECONVERGENT B1 ;  /* 0x0000000000017941 */ /* 0x000fea0003800200 */
.L_x_2:
[----:B------:R-:W-:-:S13]  /*08d0*/  ISETP.NE.AND P0, PT, R39, RZ, PT ;  /* 0x000000ff2700720c */ /* 0x000fda0003f05270 */
[----:B------:R-:W-:Y:S05]  /*08e0*/  @!P0 BRA `(.L_x_1) ;  /* 0x0000000800e88947 */ /* 0x000fea0003800000 */
[----:B------:R-:W-:Y:S02]  /*08f0*/  IMAD.MOV.U32 R14, RZ, RZ, R40 ;  /* 0x000000ffff0e7224 */ /* 0x000fe400078e0028 */
[----:B------:R-:W-:Y:S02]  /*0900*/  IMAD.MOV.U32 R15, RZ, RZ, R41 ;  /* 0x000000ffff0f7224 */ /* 0x000fe400078e0029 */
[----:B------:R-:W-:Y:S02]  /*0910*/  IMAD.MOV.U32 R12, RZ, RZ, R34 ;  /* 0x000000ffff0c7224 */ /* 0x000fe400078e0022 */
[----:B------:R-:W-:Y:S02]  /*0920*/  IMAD.MOV.U32 R13, RZ, RZ, R35 ;  /* 0x000000ffff0d7224 */ /* 0x000fe400078e0023 */
[----:B------:R-:W-:Y:S02]  /*0930*/  IMAD.MOV.U32 R10, RZ, RZ, R36 ;  /* 0x000000ffff0a7224 */ /* 0x000fe400078e0024 */
[----:B------:R-:W-:-:S07]  /*0940*/  IMAD.MOV.U32 R11, RZ, RZ, R37 ;  /* 0x000000ffff0b7224 */ /* 0x000fce00078e0025 */
.L_x_14:
[----:B0-----:R-:W0:Y:S08]  /*0950*/  LDC.64 R40, c[0x0][0x398] ;  /* 0x0000e600ff287b82 */ /* 0x001e300000000a00 */
[----:B------:R-:W1:Y:S01]  /*0960*/  LDC.64 R28, c[0x0][0x388] ;  /* 0x0000e200ff1c7b82 */ /* 0x000e620000000a00 */
[----:B0-----:R-:W-:-:S05]  /*0970*/  IMAD.WIDE R42, R3, 0x8, R40 ;  /* 0x00000008032a7825 */ /* 0x001fca00078e0228 */
[----:B------:R-:W2:Y:S01]  /*0980*/  LDG.E.64 R36, desc[UR6][R42.64+0x20] ;  /* 0x000020062a247981 */ /* 0x000ea2000c1e1b00 */
[----:B------:R-:W-:-:S03]  /*0990*/  IMAD.WIDE R40, R2, 0x8, R40 ;  /* 0x0000000802287825 */ /* 0x000fc600078e0228 */
[----:B------:R-:W3:Y:S04]  /*09a0*/  LDG.E.64 R32, desc[UR6][R42.64+0x28] ;  /* 0x000028062a207981 */ /* 0x000ee8000c1e1b00 */
[----:B------:R-:W4:Y:S01]  /*09b0*/  LDG.E.64 R30, desc[UR6][R40.64] ;  /* 0x00000006281e7981 */ /* 0x000f22000c1e1b00 */
[----:B-1----:R-:W-:Y:S01]  /*09c0*/  DMUL R24, R28, 0.5 ;  /* 0x3fe000001c187828 */ /* 0x002fe20000000000 */
[----:B------:R-:W-:Y:S05]  /*09d0*/  YIELD ;  /* 0x0000000000007946 */ /* 0x000fea0003800000 */
[----:B------:R-:W-:Y:S01]  /*09e0*/  BSSY.RECONVERGENT B1, `(.L_x_6) ;  /* 0x000004f000017945 */ /* 0x000fe20003800200 */
[----:B--2--5:R-:W-:-:S02]  /*09f0*/  DADD R36, R18, -R36 ;  /* 0x0000000012247229 */ /* 0x024fc40000000824 */
[----:B----4-:R-:W-:-:S06]  /*0a00*/  DADD R30, R16, -R30 ;  /* 0x00000000101e7229 */ /* 0x010fcc000000081e */
[C---:B------:R-:W-:Y:S02]  /*0a10*/  DADD R38, R36.reuse, R28 ;  /* 0x0000000024267229 */ /* 0x040fe4000000001c */
[----:B------:R-:W-:Y:S02]  /*0a20*/  DSETP.GEU.AND P0, PT, R36, -R24, PT ;  /* 0x800000182400722a */ /* 0x000fe40003f0e000 */
[----:B---3--:R-:W-:Y:S02]  /*0a30*/  DADD R32, R20, -R32 ;  /* 0x0000000014207229 */ /* 0x008fe40000000820 */
[C---:B------:R-:W-:Y:S02]  /*0a40*/  DADD R34, R30.reuse, R28 ;  /* 0x000000001e227229 */ /* 0x040fe4000000001c */
[----:B------:R-:W-:Y:S02]  /*0a50*/  DSETP.GEU.AND P1, PT, R30, -R26, PT ;  /* 0x8000001a1e00722a */ /* 0x000fe40003f2e000 */
[----:B------:R-:W-:-:S02]  /*0a60*/  FSEL R26, R38, R36, !P0 ;  /* 0x00000024261a7208 */ /* 0x000fc40004000000 */
[----:B------:R-:W-:Y:S01]  /*0a70*/  FSEL R27, R39, R37, !P0 ;  /* 0x00000025271b7208 */ /* 0x000fe20004000000 */
[----:B------:R-:W-:-:S03]  /*0a80*/  DADD R38, R32, R28 ;  /* 0x0000000020267229 */ /* 0x000fc6000000001c */
[----:B------:R-:W-:Y:S02]  /*0a90*/  FSEL R30, R34, R30, !P1 ;  /* 0x0000001e221e7208 */ /* 0x000fe40004800000 */
[----:B------:R-:W-:Y:S01]  /*0aa0*/  DADD R36, R26, -R28 ;  /* 0x000000001a247229 */ /* 0x000fe2000000081c */
[----:B------:R-:W-:Y:S01]  /*0ab0*/  FSEL R31, R35, R31, !P1 ;  /* 0x0000001f231f7208 */ /* 0x000fe20004800000 */
[--C-:B------:R-:W-:Y:S02]  /*0ac0*/  DSETP.GEU.AND P0, PT, R32, -R24.reuse, PT ;  /* 0x800000182000722a */ /* 0x100fe40003f0e000 */
[----:B------:R-:W-:-:S03]  /*0ad0*/  DSETP.GT.AND P1, PT, R26, R24, PT ;  /* 0x000000181a00722a */ /* 0x000fc60003f24000 */
[C---:B------:R-:W-:Y:S01]  /*0ae0*/  DADD R34, R30.reuse, -R28 ;  /* 0x000000001e227229 */ /* 0x040fe2000000081c */
[----:B------:R-:W-:Y:S02]  /*0af0*/  FSEL R32, R38, R32, !P0 ;  /* 0x0000002026207208 */ /* 0x000fe40004000000 */
[----:B------:R-:W-:Y:S02]  /*0b00*/  FSEL R33, R39, R33, !P0 ;  /* 0x0000002127217208 */ /* 0x000fe40004000000 */
[----:B------:R-:W-:Y:S02]  /*0b10*/  FSEL R26, R36, R26, P1 ;  /* 0x0000001a241a7208 */ /* 0x000fe40000800000 */
[----:B------:R-:W-:Y:S01]  /*0b20*/  FSEL R27, R37, R27, P1 ;  /* 0x0000001b251b7208 */ /* 0x000fe20000800000 */
[----:B------:R-:W-:Y:S02]  /*0b30*/  DSETP.GT.AND P0, PT, R30, R24, PT ;  /* 0x000000181e00722a */ /* 0x000fe40003f04000 */
[----:B------:R-:W-:-:S03]  /*0b40*/  DADD R36, R32, -R28 ;  /* 0x0000000020247229 */ /* 0x000fc6000000081c */
[----:B------:R-:W-:Y:S01]  /*0b50*/  DMUL R38, R26, R26 ;  /* 0x0000001a1a267228 */ /* 0x000fe20000000000 */
[----:B------:R-:W-:Y:S02]  /*0b60*/  FSEL R28, R34, R30, P0 ;  /* 0x0000001e221c7208 */ /* 0x000fe40000000000 */
[----:B------:R-:W-:Y:S01]  /*0b70*/  FSEL R29, R35, R31, P0 ;  /* 0x0000001f231d7208 */ /* 0x000fe20000000000 */
[----:B------:R-:W-:-:S05]  /*0b80*/  DSETP.GT.AND P0, PT, R32, R24, PT ;  /* 0x000000182000722a */ /* 0x000fca0003f04000 */
[----:B------:R-:W-:Y:S01]  /*0b90*/  DFMA R38, R28, R28, R38 ;  /* 0x0000001c1c26722b */ /* 0x000fe20000000026 */
[----:B------:R-:W-:Y:S02]  /*0ba0*/  FSEL R30, R36, R32, P0 ;  /* 0x00000020241e7208 */ /* 0x000fe40000000000 */
[----:B------:R-:W-:-:S06]  /*0bb0*/  FSEL R31, R37, R33, P0 ;  /* 0x00000021251f7208 */ /* 0x000fcc0000000000 */
[----:B------:R-:W-:-:S08]  /*0bc0*/  DFMA R32, R30, R30, R38 ;  /* 0x0000001e1e20722b */ /* 0x000fd00000000026 */
        /* <DEDUP_REMOVED lines=18> */
[----:B------:R-:W-:Y:S02]  /*0cf0*/  IMAD.MOV.U32 R42, RZ, RZ, R36 ;  /* 0x000000ffff2a7224 */ /* 0x000fe400078e0024 */
[----:B------:R-:W-:-:S07]  /*0d00*/  IMAD.MOV.U32 R43, RZ, RZ, R37 ;  /* 0x000000ffff2b7224 */ /* 0x000fce00078e0025 */
.L_x_9:
[----:B------:R-:W-:Y:S05]  /*0d10*/  BSYNC.RECONVERGENT B2 ;  /* 0x0000000000027941 */ /* 0x000fea0003800200 */
.L_x_8:
[----:B------:R-:W-:Y:S01]  /*0d20*/  DMUL R40, R42, R42 ;  /* 0x0000002a2a287228 */ /* 0x000fe20000000000 */
[----:B------:R-:W0:Y:S07]  /*0d30*/  LDS.64 R38, [R6] ;  /* 0x0000000006267984 */ /* 0x000e2e0000000a00 */
[----:B------:R-:W-:-:S08]  /*0d40*/  DMUL R34, R40, R40 ;  /* 0x0000002828227228 */ /* 0x000fd00000000000 */
[----:B------:R-:W-:Y:S02]  /*0d50*/  DMUL R36, R40, R34 ;  /* 0x0000002228247228 */ /* 0x000fe40000000000 */
[----:B------:R-:W-:-:S06]  /*0d60*/  DMUL R34, R34, -0.5 ;  /* 0xbfe0000022227828 */ /* 0x000fcc0000000000 */
[-C--:B------:R-:W-:Y:S02]  /*0d70*/  DFMA R40, R40, -R42.reuse, R36 ;  /* 0x8000002a2828722b */ /* 0x080fe40000000024 */
[----:B------:R-:W-:Y:S01]  /*0d80*/  DFMA R34, R36, R42, R34 ;  /* 0x0000002a2422722b */ /* 0x000fe20000000022 */
[----:B------:R-:W1:Y:S07]  /*0d90*/  LDC.64 R36, c[0x0][0x3a0] ;  /* 0x0000e800ff247b82 */ /* 0x000e6e0000000a00 */
[----:B------:R-:W-:-:S02]  /*0da0*/  DMUL R28, R28, R34 ;  /* 0x000000221c1c7228 */ /* 0x000fc40000000000 */
[-C--:B------:R-:W-:Y:S02]  /*0db0*/  DMUL R42, R30, R34.reuse ;  /* 0x000000221e2a7228 */ /* 0x080fe40000000000 */
[----:B0-----:R-:W-:Y:S02]  /*0dc0*/  DADD R38, R40, R38 ;  /* 0x0000000028267229 */ /* 0x001fe40000000026 */
[----:B------:R-:W-:Y:S02]  /*0dd0*/  DMUL R40, R26, R34 ;  /* 0x000000221a287228 */ /* 0x000fe40000000000 */
[----:B------:R-:W-:Y:S01]  /*0de0*/  DADD R26, -RZ, -R28 ;  /* 0x00000000ff1a7229 */ /* 0x000fe2000000091c */
[----:B-1----:R-:W-:-:S05]  /*0df0*/  IMAD.WIDE R30, R2, 0x8, R36 ;  /* 0x00000008021e7825 */ /* 0x002fca00078e0224 */
[----:B------:R-:W-:Y:S01]  /*0e00*/  DADD R44, -RZ, -R40 ;  /* 0x00000000ff2c7229 */ /* 0x000fe20000000928 */
[----:B------:R0:W-:Y:S02]  /*0e10*/  REDG.E.ADD.F64.RN.STRONG.GPU desc[UR6][R30.64], R26 ;  /* 0x0000001a1e0079a6 */ /* 0x0001e4000c12ff06 */
[----:B0-----:R-:W-:Y:S01]  /*0e20*/  IMAD.WIDE R26, R3, 0x8, R36 ;  /* 0x00000008031a7825 */ /* 0x001fe200078e0224 */
[----:B------:R-:W-:-:S04]  /*0e30*/  DADD R36, -RZ, -R42 ;  /* 0x00000000ff247229 */ /* 0x000fc8000000092a */
[----:B------:R-:W-:Y:S04]  /*0e40*/  REDG.E.ADD.F64.RN.STRONG.GPU desc[UR6][R26.64+0x20], R44 ;  /* 0x0000202c1a0079a6 */ /* 0x000fe8000c12ff06 */
[----:B------:R-:W-:Y:S01]  /*0e50*/  REDG.E.ADD.F64.RN.STRONG.GPU desc[UR6][R26.64+0x28], R36 ;  /* 0x000028241a0079a6 */ /* 0x000fe2000c12ff06 */
[----:B------:R-:W-:Y:S02]  /*0e60*/  DADD R10, R10, R28 ;  /* 0x000000000a0a7229 */ /* 0x000fe4000000001c */
[----:B------:R-:W-:Y:S01]  /*0e70*/  DADD R12, R12, R40 ;  /* 0x000000000c0c7229 */ /* 0x000fe20000000028 */
[----:B------:R-:W-:Y:S01]  /*0e80*/  STS.64 [R6], R38 ;  /* 0x0000002606007388 */ /* 0x000fe20000000a00 */
[----:B------:R-:W-:-:S03]  /*0e90*/  DADD R14, R14, R42 ;  /* 0x000000000e0e7229 */ /* 0x000fc6000000002a */
[----:B------:R-:W0:Y:S02]  /*0ea0*/  LDS.64 R30, [R5] ;  /* 0x00000000051e7984 */ /* 0x000e240000000a00 */
[----:B0-----:R-:W-:-:S07]  /*0eb0*/  DFMA R32, R32, R34, R30 ;  /* 0x000000222020722b */ /* 0x001fce000000001e */
[----:B------:R0:W-:Y:S04]  /*0ec0*/  STS.64 [R5], R32 ;  /* 0x0000002005007388 */ /* 0x0001e80000000a00 */
.L_x_7:
[----:B------:R-:W-:Y:S05]  /*0ed0*/  BSYNC.RECONVERGENT B1 ;  /* 0x0000000000017941 */ /* 0x000fea0003800200 */
.L_x_6:
[----:B------:R-:W1:Y:S08]  /*0ee0*/  LDC.64 R26, c[0x0][0x398] ;  /* 0x0000e600ff1a7b82 */ /* 0x000e700000000a00 */
[----:B------:R-:W2:Y:S01]  /*0ef0*/  LDC.64 R28, c[0x0][0x388] ;  /* 0x0000e200ff1c7b82 */ /* 0x000ea20000000a00 */
[----:B-1----:R-:W-:-:S05]  /*0f00*/  IMAD.WIDE R40, R2, 0x8, R26 ;  /* 0x0000000802287825 */ /* 0x002fca00078e021a */
[----:B0-----:R-:W3:Y:S04]  /*0f10*/  LDG.E.64 R32, desc[UR6][R40.64+0x20] ;  /* 0x0000200628207981 */ /* 0x001ee8000c1e1b00 */
[----:B------:R-:W4:Y:S04]  /*0f20*/  LDG.E.64 R36, desc[UR6][R40.64+0x18] ;  /* 0x0000180628247981 */ /* 0x000f28000c1e1b00 */
[----:B------:R-:W5:Y:S01]  /*0f30*/  LDG.E.64 R30, desc[UR6][R40.64+0x28] ;  /* 0x00002806281e7981 */ /* 0x000f62000c1e1b00 */
[----:B--2---:R-:W-:Y:S01]  /*0f40*/  DMUL R26, R28, 0.5 ;  /* 0x3fe000001c1a7828 */ /* 0x004fe20000000000 */
[----:B------:R-:W-:Y:S01]  /*0f50*/  BSSY.RECONVERGENT B1, `(.L_x_10) ;  /* 0x000004e000017945 */ /* 0x000fe20003800200 */
[----:B---3--:R-:W-:-:S02]  /*0f60*/  DADD R32, R18, -R32 ;  /* 0x0000000012207229 */ /* 0x008fc40000000820 */
[----:B----4-:R-:W-:-:S06]  /*0f70*/  DADD R36, R16, -R36 ;  /* 0x0000000010247229 */ /* 0x010fcc0000000824 */
[C---:B------:R-:W-:Y:S02]  /*0f80*/  DADD R34, R32.reuse, R28 ;  /* 0x0000000020227229 */ /* 0x040fe4000000001c */
[----:B------:R-:W-:Y:S02]  /*0f90*/  DSETP.GEU.AND P0, PT, R32, -R26, PT ;  /* 0x8000001a2000722a */ /* 0x000fe40003f0e000 */
[----:B-----5:R-:W-:Y:S02]  /*0fa0*/  DADD R30, R20, -R30 ;  /* 0x00000000141e7229 */ /* 0x020fe4000000081e */
        /* <DEDUP_REMOVED lines=11> */
[C---:B------:R-:W-:Y:S01]  /*1060*/  DADD R38, R36.reuse, -R28 ;  /* 0x0000000024267229 */ /* 0x040fe2000000081c */
[----:B------:R-:W-:Y:S01]  /*1070*/  FSEL R35, R35, R31, !P0 ;  /* 0x0000001f23237208 */ /* 0x000fe20004000000 */
[----:B------:R-:W-:Y:S01]  /*1080*/  DSETP.GT.AND P0, PT, R36, R26, PT ;  /* 0x0000001a2400722a */ /* 0x000fe20003f04000 */
[----:B------:R-:W-:Y:S02]  /*1090*/  FSEL R30, R32, R24, P1 ;  /* 0x00000018201e7208 */ /* 0x000fe40000800000 */
[----:B------:R-:W-:Y:S02]  /*10a0*/  FSEL R31, R33, R25, P1 ;  /* 0x00000019211f7208 */ /* 0x000fe40000800000 */
[----:B------:R-:W-:-:S03]  /*10b0*/  DADD R28, R34, -R28 ;  /* 0x00000000221c7229 */ /* 0x000fc6000000081c */
[----:B------:R-:W-:Y:S01]  /*10c0*/  FSEL R32, R38, R36, P0 ;  /* 0x0000002426207208 */ /* 0x000fe20000000000 */
[----:B------:R-:W-:Y:S01]  /*10d0*/  DMUL R24, R30, R30 ;  /* 0x0000001e1e187228 */ /* 0x000fe20000000000 */
[----:B------:R-:W-:Y:S01]  /*10e0*/  FSEL R33, R39, R37, P0 ;  /* 0x0000002527217208 */ /* 0x000fe20000000000 */
[----:B------:R-:W-:-:S06]  /*10f0*/  DSETP.GT.AND P0, PT, R34, R26, PT ;  /* 0x0000001a2200722a */ /* 0x000fcc0003f04000 */
        /* <DEDUP_REMOVED lines=24> */
.L_x_13:
[----:B------:R-:W-:Y:S05]  /*1280*/  BSYNC.RECONVERGENT B2 ;  /* 0x0000000000027941 */ /* 0x000fea0003800200 */
.L_x_12:
[----:B------:R-:W-:Y:S01]  /*1290*/  DMUL R34, R42, R42 ;  /* 0x0000002a2a227228 */ /* 0x000fe20000000000 */
[----:B------:R-:W0:Y:S07]  /*12a0*/  LDC.64 R38, c[0x0][0x3a0] ;  /* 0x0000e800ff267b82 */ /* 0x000e2e0000000a00 */
[----:B------:R-:W-:-:S08]  /*12b0*/  DMUL R40, R34, R34 ;  /* 0x0000002222287228 */ /* 0x000fd00000000000 */
[----:B------:R-:W-:Y:S02]  /*12c0*/  DMUL R36, R34, R40 ;  /* 0x0000002822247228 */ /* 0x000fe40000000000 */
[----:B------:R-:W-:Y:S01]  /*12d0*/  DMUL R40, R40, -0.5 ;  /* 0xbfe0000028287828 */ /* 0x000fe20000000000 */
[----:B0-----:R-:W-:-:S07]  /*12e0*/  IMAD.WIDE R38, R2, 0x8, R38 ;  /* 0x0000000802267825 */ /* 0x001fce00078e0226 */
[-C--:B------:R-:W-:Y:S02]  /*12f0*/  DFMA R40, R36, R42.reuse, R40 ;  /* 0x0000002a2428722b */ /* 0x080fe40000000028 */
[----:B------:R-:W-:-:S06]  /*1300*/  DFMA R42, R34, -R42, R36 ;  /* 0x8000002a222a722b */ /* 0x000fcc0000000024 */
[-C--:B------:R-:W-:Y:S02]  /*1310*/  DMUL R32, R32, R40.reuse ;  /* 0x0000002820207228 */ /* 0x080fe40000000000 */
[-C--:B------:R-:W-:Y:S02]  /*1320*/  DMUL R30, R30, R40.reuse ;  /* 0x000000281e1e7228 */ /* 0x080fe40000000000 */
[----:B------:R-:W-:-:S04]  /*1330*/  DMUL R28, R28, R40 ;  /* 0x000000281c1c7228 */ /* 0x000fc80000000000 */
[----:B------:R-:W-:Y:S02]  /*1340*/  DADD R34, -RZ, -R32 ;  /* 0x00000000ff227229 */ /* 0x000fe40000000920 */
[----:B------:R-:W-:Y:S02]  /*1350*/  DADD R36, -RZ, -R30 ;  /* 0x00000000ff247229 */ /* 0x000fe4000000091e */
[----:B------:R-:W-:-:S03]  /*1360*/  DADD R44, -RZ, -R28 ;  /* 0x00000000ff2c7229 */ /* 0x000fc6000000091c */
[----:B------:R-:W-:Y:S04]  /*1370*/  REDG.E.ADD.F64.RN.STRONG.GPU desc[UR6][R38.64+0x18], R34 ;  /* 0x00001822260079a6 */ /* 0x000fe8000c12ff06 */
[----:B------:R-:W-:Y:S04]  /*1380*/  REDG.E.ADD.F64.RN.STRONG.GPU desc[UR6][R38.64+0x20], R36 ;  /* 0x00002024260079a6 */ /* 0x000fe8000c12ff06 */
[----:B------:R-:W-:Y:S01]  /*1390*/  REDG.E.ADD.F64.RN.STRONG.GPU desc[UR6][R38.64+0x28], R44 ;  /* 0x0000282c260079a6 */ /* 0x000fe2000c12ff06 */
[----:B------:R-:W-:Y:S02]  /*13a0*/  DADD R10, R10, R32 ;  /* 0x000000000a0a7229 */ /* 0x000fe40000000020 */
[----:B------:R-:W-:Y:S01]  /*13b0*/  DADD R12, R12, R30 ;  /* 0x000000000c0c7229 */ /* 0x000fe2000000001e */
[----:B------:R-:W0:Y:S01]  /*13c0*/  LDS.64 R34, [R6] ;  /* 0x0000000006227984 */ /* 0x000e220000000a00 */
[----:B------:R-:W-:-:S02]  /*13d0*/  DADD R14, R14, R28 ;  /* 0x000000000e0e7229 */ /* 0x000fc4000000001c */
[----:B0-----:R-:W-:-:S07]  /*13e0*/  DADD R42, R42, R34 ;  /* 0x000000002a2a7229 */ /* 0x001fce0000000022 */
[----:B------:R-:W-:Y:S04]  /*13f0*/  STS.64 [R6], R42 ;  /* 0x0000002a06007388 */ /* 0x000fe80000000a00 */
[----:B------:R-:W0:Y:S02]  /*1400*/  LDS.64 R34, [R5] ;  /* 0x0000000005227984 */ /* 0x000e240000000a00 */
[----:B0-----:R-:W-:-:S07]  /*1410*/  DFMA R24, R24, R40, R34 ;  /* 0x000000281818722b */ /* 0x001fce0000000022 */
[----:B------:R0:W-:Y:S04]  /*1420*/  STS.64 [R5], R24 ;  /* 0x0000001805007388 */ /* 0x0001e80000000a00 */
.L_x_11:
[----:B------:R-:W-:Y:S05]  /*1430*/  BSYNC.RECONVERGENT B1 ;  /* 0x0000000000017941 */ /* 0x000fea0003800200 */
.L_x_10:
[C---:B------:R-:W-:Y:S02]  /*1440*/  VIADD R0, R2.reuse, 0x6 ;  /* 0x0000000602007836 */ /* 0x040fe40000000000 */
[----:B------:R-:W-:Y:S02]  /*1450*/  VIADD R3, R2, 0x3 ;  /* 0x0000000302037836 */ /* 0x000fe40000000000 */
[----:B------:R-:W-:Y:S01]  /*1460*/  IMAD.MOV.U32 R2, RZ, RZ, R0 ;  /* 0x000000ffff027224 */ /* 0x000fe200078e0000 */
[----:B------:R-:W-:-:S13]  /*1470*/  ISETP.GE.AND P0, PT, R0, UR4, PT ;  /* 0x0000000400007c0c */ /* 0x000fda000bf06270 */
[----:B------:R-:W-:Y:S05]  /*1480*/  @!P0 BRA `(.L_x_14) ;  /* 0xfffffff400308947 */ /* 0x000fea000383ffff */
.L_x_1:
[----:B------:R-:W-:Y:S05]  /*1490*/  BSYNC B0 ;  /* 0x0000000000007941 */ /* 0x000fea0003800000 */
.L_x_0:
[----:B------:R-:W1:Y:S01]  /*14a0*/  LDC.64 R2, c[0x0][0x3a0] ;  /* 0x0000e800ff027b82 */ /* 0x000e620000000a00 */
[----:B------:R-:W-:-:S04]  /*14b0*/  IMAD R0, R4, R7, R8 ;  /* 0x0000000704007224 */ /* 0x000fc800078e0208 */
[----:B-----5:R-:W-:-:S04]  /*14c0*/  IMAD R21, R0, 0x3, RZ ;  /* 0x0000000300157824 */ /* 0x020fc800078e02ff */
[----:B-1----:R-:W-:-:S05]  /*14d0*/  IMAD.WIDE R20, R21, 0x8, R2 ;  /* 0x0000000815147825 */ /* 0x002fca00078e0202 */
[----:B------:R-:W2:Y:S04]  /*14e0*/  LDG.E.64 R2, desc[UR6][R20.64] ;  /* 0x0000000614027981 */ /* 0x000ea8000c1e1b00 */
[----:B------:R-:W3:Y:S04]  /*14f0*/  LDG.E.64 R16, desc[UR6][R20.64+0x8] ;  /* 0x0000080614107981 */ /* 0x000ee8000c1e1b00 */
[----:B------:R-:W4:Y:S01]  /*1500*/  LDG.E.64 R18, desc[UR6][R20.64+0x10] ;  /* 0x0000100614127981 */ /* 0x000f22000c1e1b00 */
[----:B------:R-:W-:Y:S01]  /*1510*/  ISETP.GE.U32.AND P0, PT, R4, 0x2, PT ;  /* 0x000000020400780c */ /* 0x000fe20003f06070 */
[----:B------:R-:W-:Y:S05]  /*1520*/  WARPSYNC.ALL ;  /* 0x0000000000007948 */ /* 0x000fea0003800000 */
[----:B--2---:R-:W-:-:S02]  /*1530*/  DADD R2, R2, R10 ;  /* 0x0000000002027229 */ /* 0x004fc4000000000a */
[----:B---3--:R-:W-:-:S05]  /*1540*/  DADD R16, R16, R12 ;  /* 0x0000000010107229 */ /* 0x008fca000000000c */
[----:B------:R1:W-:Y:S01]  /*1550*/  STG.E.64 desc[UR6][R20.64], R2 ;  /* 0x0000000214007986 */ /* 0x0003e2000c101b06 */
[----:B----4-:R-:W-:-:S03]  /*1560*/  DADD R18, R18, R14 ;  /* 0x0000000012127229 */ /* 0x010fc6000000000e */
[----:B------:R1:W-:Y:S04]  /*1570*/  STG.E.64 desc[UR6][R20.64+0x8], R16 ;  /* 0x0000081014007986 */ /* 0x0003e8000c101b06 */
[----:B------:R1:W-:Y:S01]  /*1580*/  STG.E.64 desc[UR6][R20.64+0x10], R18 ;  /* 0x0000101214007986 */ /* 0x0003e2000c101b06 */
[----:B------:R-:W-:Y:S06]  /*1590*/  BAR.SYNC.DEFER_BLOCKING 0x0 ;  /* 0x0000000000007b1d */ /* 0x000fec0000010000 */
[----:B------:R-:W-:Y:S05]  /*15a0*/  @!P0 BRA `(.L_x_15) ;  /* 0x0000000000488947 */ /* 0x000fea0003800000 */
.L_x_18:
[----:B------:R-:W-:Y:S01]  /*15b0*/  SHF.R.U32.HI R9, RZ, 0x1, R4 ;  /* 0x00000001ff097819 */ /* 0x000fe20000011604 */
[----:B------:R-:W-:Y:S01]  /*15c0*/  BSSY.RECONVERGENT B0, `(.L_x_16) ;  /* 0x000000e000007945 */ /* 0x000fe20003800200 */
[----:B------:R-:W-:Y:S02]  /*15d0*/  ISETP.GT.U32.AND P1, PT, R4, 0x3, PT ;  /* 0x000000030400780c */ /* 0x000fe40003f24070 */
[----:B------:R-:W-:-:S13]  /*15e0*/  ISETP.GE.U32.AND P0, PT, R8, R9, PT ;  /* 0x000000090800720c */ /* 0x000fda0003f06070 */
[----:B--2---:R-:W-:Y:S05]  /*15f0*/  @P0 BRA `(.L_x_17) ;  /* 0x0000000000280947 */ /* 0x004fea0003800000 */
[C---:B------:R-:W-:Y:S01]  /*1600*/  IMAD R0, R9.reuse, 0x8, R6 ;  /* 0x0000000809007824 */ /* 0x040fe200078e0206 */
[----:B-1----:R-:W-:Y:S01]  /*1610*/  LDS.64 R2, [R6] ;  /* 0x0000000006027984 */ /* 0x002fe20000000a00 */
[----:B------:R-:W-:-:S03]  /*1620*/  IMAD R12, R9, 0x8, R5 ;  /* 0x00000008090c7824 */ /* 0x000fc600078e0205 */
[----:B------:R-:W1:Y:S02]  /*1630*/  LDS.64 R10, [R0] ;  /* 0x00000000000a7984 */ /* 0x000e640000000a00 */
[----:B-1----:R-:W-:-:S07]  /*1640*/  DADD R2, R2, R10 ;  /* 0x0000000002027229 */ /* 0x002fce000000000a */
[----:B------:R-:W-:Y:S04]  /*1650*/  STS.64 [R6], R2 ;  /* 0x0000000206007388 */ /* 0x000fe80000000a00 */
[----:B------:R-:W-:Y:S04]  /*1660*/  LDS.64 R12, [R12] ;  /* 0x000000000c0c7984 */ /* 0x000fe80000000a00 */
[----:B------:R-:W1:Y:S02]  /*1670*/  LDS.64 R10, [R5] ;  /* 0x00000000050a7984 */ /* 0x000e640000000a00 */
[----:B-1----:R-:W-:-:S07]  /*1680*/  DADD R10, R10, R12 ;  /* 0x000000000a0a7229 */ /* 0x002fce000000000c */
[----:B------:R2:W-:Y:S04]  /*1690*/  STS.64 [R5], R10 ;  /* 0x0000000a05007388 */ /* 0x0005e80000000a00 */
.L_x_17:
[----:B------:R-:W-:Y:S05]  /*16a0*/  BSYNC.RECONVERGENT B0 ;  /* 0x0000000000007941 */ /* 0x000fea0003800200 */
.L_x_16:
[----:B------:R-:W-:Y:S01]  /*16b0*/  IMAD.MOV.U32 R4, RZ, RZ, R9 ;  /* 0x000000ffff047224 */ /* 0x000fe200078e0009 */
[----:B------:R-:W-:Y:S06]  /*16c0*/  @P1 BRA `(.L_x_18) ;  /* 0xfffffffc00b81947 */ /* 0x000fec000383ffff */
.L_x_15:
[----:B------:R-:W-:Y:S01]  /*16d0*/  BAR.SYNC.DEFER_BLOCKING 0x0 ;  /* 0x0000000000007b1d */ /* 0x000fe20000010000 */
[----:B------:R-:W-:-:S13]  /*16e0*/  ISETP.NE.AND P0, PT, R8, RZ, PT ;  /* 0x000000ff0800720c */ /* 0x000fda0003f05270 */
[----:B------:R-:W-:Y:S05]  /*16f0*/  @P0 EXIT ;  /* 0x000000000000094d */ /* 0x000fea0003800000 */
[----:B------:R-:W3:Y:S01]  /*1700*/  S2UR UR5, SR_CgaCtaId ;  /* 0x00000000000579c3 */ /* 0x000ee20000008800 */
[----:B------:R-:W-:Y:S01]  /*1710*/  UMOV UR4, 0x400 ;  /* 0x0000040000047882 */ /* 0x000fe20000000000 */
[----:B------:R-:W-:-:S06]  /*1720*/  IMAD.SHL.U32 R7, R7, 0x2, RZ ;  /* 0x0000000207077824 */ /* 0x000fcc00078e00ff */
[----:B0-2---:R-:W0:Y:S01]  /*1730*/  LDC.64 R4, c[0x0][0x3a8] ;  /* 0x0000ea00ff047b82 */ /* 0x005e220000000a00 */
[----:B---3--:R-:W-:Y:S01]  /*1740*/  ULEA UR4, UR5, UR4, 0x18 ;  /* 0x0000000405047291 */ /* 0x008fe2000f8ec0ff */
[----:B0-----:R-:W-:-:S08]  /*1750*/  IMAD.WIDE.U32 R4, R7, 0x8, R4 ;  /* 0x0000000807047825 */ /* 0x001fd000078e0004 */
[----:B-1----:R-:W0:Y:S04]  /*1760*/  LDS.64 R2, [UR4] ;  /* 0x00000004ff027984 */ /* 0x002e280008000a00 */
[----:B------:R-:W1:Y:S04]  /*1770*/  LDS.64 R8, [UR4+0x2000] ;  /* 0x00200004ff087984 */ /* 0x000e680008000a00 */
[----:B0-----:R-:W-:Y:S04]  /*1780*/  STG.E.64 desc[UR6][R4.64], R2 ;  /* 0x0000000204007986 */ /* 0x001fe8000c101b06 */
[----:B-1----:R-:W-:Y:S01]  /*1790*/  STG.E.64 desc[UR6][R4.64+0x8], R8 ;  /* 0x0000080804007986 */ /* 0x002fe2000c101b06 */
[----:B------:R-:W-:Y:S05]  /*17a0*/  EXIT ;  /* 0x000000000000794d */ /* 0x000fea0003800000 */
        .weak           $__internal_0_$__cuda_sm20_dblrcp_rn_slowpath_v3
        .type           $__internal_0_$__cuda_sm20_dblrcp_rn_slowpath_v3,@function
        .size           $__internal_0_$__cuda_sm20_dblrcp_rn_slowpath_v3,(.L_x_24 - $__internal_0_$__cuda_sm20_dblrcp_rn_slowpath_v3)
$__internal_0_$__cuda_sm20_dblrcp_rn_slowpath_v3:
[----:B------:R-:W-:Y:S01]  /*17b0*/  DSETP.GTU.AND P0, PT, |R34|, +INF , PT ;  /* 0x7ff000002200742a */ /* 0x000fe20003f0c200 */
[----:B------:R-:W-:-:S13]  /*17c0*/  BSSY.RECONVERGENT B3, `(.L_x_19) ;  /* 0x0000024000037945 */ /* 0x000fda0003800200 */
[----:B------:R-:W-:Y:S05]  /*17d0*/  @P0 BRA `(.L_x_20) ;  /* 0x0000000000800947 */ /* 0x000fea0003800000 */
[----:B------:R-:W-:-:S05]  /*17e0*/  LOP3.LUT R9, R35, 0x7fffffff, RZ, 0xc0, !PT ;  /* 0x7fffffff23097812 */ /* 0x000fca00078ec0ff */
[----:B------:R-:W-:-:S05]  /*17f0*/  VIADD R36, R9, 0xffffffff ;  /* 0xffffffff09247836 */ /* 0x000fca0000000000 */
[----:B------:R-:W-:-:S13]  /*1800*/  ISETP.GE.U32.AND P0, PT, R36, 0x7fefffff, PT ;  /* 0x7fefffff2400780c */ /* 0x000fda0003f06070 */
[----:B------:R-:W-:Y:S01]  /*1810*/  @P0 LOP3.LUT R37, R35, 0x7ff00000, RZ, 0x3c, !PT ;  /* 0x7ff0000023250812 */ /* 0x000fe200078e3cff */
[----:B------:R-:W-:Y:S01]  /*1820*/  @P0 IMAD.MOV.U32 R36, RZ, RZ, RZ ;  /* 0x000000ffff240224 */ /* 0x000fe200078e00ff */
[----:B------:R-:W-:Y:S06]  /*1830*/  @P0 BRA `(.L_x_21) ;  /* 0x0000000000700947 */ /* 0x000fec0003800000 */
[----:B------:R-:W-:-:S13]  /*1840*/  ISETP.GE.U32.AND P0, PT, R9, 0x1000001, PT ;  /* 0x010000010900780c */ /* 0x000fda0003f06070 */
[----:B------:R-:W-:Y:S05]  /*1850*/  @!P0 BRA `(.L_x_22) ;  /* 0x0000000000388947 */ /* 0x000fea0003800000 */
[----:B------:R-:W-:Y:S02]  /*1860*/  VIADD R41, R35, 0xc0200000 ;  /* 0xc020000023297836 */ /* 0x000fe40000000000 */
[----:B------:R-:W-:Y:S02]  /*1870*/  IMAD.MOV.U32 R40, RZ, RZ, R34 ;  /* 0x000000ffff287224 */ /* 0x000fe400078e0022 */
[----:B------:R-:W0:Y:S01]  /*1880*/  MUFU.RCP64H R37, R41 ;  /* 0x0000002900257308 */ /* 0x000e220000001800 */
[----:B------:R-:W-:-:S06]  /*1890*/  IMAD.MOV.U32 R36, RZ, RZ, R0 ;  /* 0x000000ffff247224 */ /* 0x000fcc00078e0000 */
[----:B0-----:R-:W-:-:S08]  /*18a0*/  DFMA R42, -R40, R36, 1 ;  /* 0x3ff00000282a742b */ /* 0x001fd00000000124 */
[----:B------:R-:W-:-:S08]  /*18b0*/  DFMA R42, R42, R42, R42 ;  /* 0x0000002a2a2a722b */ /* 0x000fd0000000002a */
[----:B------:R-:W-:-:S08]  /*18c0*/  DFMA R42, R36, R42, R36 ;  /* 0x0000002a242a722b */ /* 0x000fd00000000024 */
[----:B------:R-:W-:-:S08]  /*18d0*/  DFMA R36, -R40, R42, 1 ;  /* 0x3ff000002824742b */ /* 0x000fd0000000012a */
[----:B------:R-:W-:-:S08]  /*18e0*/  DFMA R36, R42, R36, R42 ;  /* 0x000000242a24722b */ /* 0x000fd0000000002a */
[----:B------:R-:W-:-:S08]  /*18f0*/  DMUL R36, R36, 2.2250738585072013831e-308 ;  /* 0x0010000024247828 */ /* 0x000fd00000000000 */
[----:B------:R-:W-:-:S08]  /*1900*/  DFMA R34, -R34, R36, 1 ;  /* 0x3ff000002222742b */ /* 0x000fd00000000124 */
[----:B------:R-:W-:-:S08]  /*1910*/  DFMA R34, R34, R34, R34 ;  /* 0x000000222222722b */ /* 0x000fd00000000022 */
[----:B------:R-:W-:Y:S01]  /*1920*/  DFMA R36, R36, R34, R36 ;  /* 0x000000222424722b */ /* 0x000fe20000000024 */
[----:B------:R-:W-:Y:S10]  /*1930*/  BRA `(.L_x_21) ;  /* 0x0000000000307947 */ /* 0x000ff40003800000 */
.L_x_22:
[----:B------:R-:W-:Y:S01]  /*1940*/  DMUL R40, R34, 8.11296384146066816958e+31 ;  /* 0x4690000022287828 */ /* 0x000fe20000000000 */
[----:B------:R-:W-:-:S05]  /*1950*/  IMAD.MOV.U32 R34, RZ, RZ, R0 ;  /* 0x000000ffff227224 */ /* 0x000fca00078e0000 */
[----:B------:R-:W0:Y:S02]  /*1960*/  MUFU.RCP64H R35, R41 ;  /* 0x0000002900237308 */ /* 0x000e240000001800 */
[----:B0-----:R-:W-:-:S08]  /*1970*/  DFMA R36, -R40, R34, 1 ;  /* 0x3ff000002824742b */ /* 0x001fd00000000122 */
[----:B------:R-:W-:-:S08]  /*1980*/  DFMA R36, R36, R36, R36 ;  /* 0x000000242424722b */ /* 0x000fd00000000024 */
[----:B------:R-:W-:-:S08]  /*1990*/  DFMA R36, R34, R36, R34 ;  /* 0x000000242224722b */ /* 0x000fd00000000022 */
[----:B------:R-:W-:-:S08]  /*19a0*/  DFMA R34, -R40, R36, 1 ;  /* 0x3ff000002822742b */ /* 0x000fd00000000124 */
[----:B------:R-:W-:-:S08]  /*19b0*/  DFMA R34, R36, R34, R36 ;  /* 0x000000222422722b */ /* 0x000fd00000000024 */
[----:B------:R-:W-:Y:S01]  /*19c0*/  DMUL R36, R34, 8.11296384146066816958e+31 ;  /* 0x4690000022247828 */ /* 0x000fe20000000000 */
[----:B------:R-:W-:Y:S10]  /*19d0*/  BRA `(.L_x_21) ;  /* 0x0000000000087947 */ /* 0x000ff40003800000 */
.L_x_20:
[----:B------:R-:W-:Y:S01]  /*19e0*/  LOP3.LUT R37, R35, 0x80000, RZ, 0xfc, !PT ;  /* 0x0008000023257812 */ /* 0x000fe200078efcff */
[----:B------:R-:W-:-:S07]  /*19f0*/  IMAD.MOV.U32 R36, RZ, RZ, R34 ;  /* 0x000000ffff247224 */ /* 0x000fce00078e0022 */
.L_x_21:
[----:B------:R-:W-:Y:S05]  /*1a00*/  BSYNC.RECONVERGENT B3 ;  /* 0x0000000000037941 */ /* 0x000fea0003800200 */
.L_x_19:
[----:B------:R-:W-:Y:S02]  /*1a10*/  IMAD.MOV.U32 R34, RZ, RZ, R38 ;  /* 0x000000ffff227224 */ /* 0x000fe400078e0026 */
[----:B------:R-:W-:-:S04]  /*1a20*/  IMAD.MOV.U32 R35, RZ, RZ, 0x0 ;  /* 0x00000000ff237424 */ /* 0x000fc800078e00ff */
[----:B------:R-:W-:Y:S05]  /*1a30*/  RET.REL.NODEC R34 `(_Z9forcesGPUiddPdS_S_) ;  /* 0xffffffe422707950 */ /* 0x000fea0003c3ffff */
.L_x_23:
[----:B------:R-:W-:-:S00]  /*1a40*/  BRA `(.L_x_23) ;  /* 0xfffffffc00fc7947 */ /* 0x000fc0000383ffff */
[----:B------:R-:W-:-:S00]  /*1a50*/  NOP ;  /* 0x0000000000007918 */ /* 0x000fc00000000000 */
        /* <DEDUP_REMOVED lines=10> */
.L_x_24:


//--------------------- .nv.shared._Z9forcesGPUiddPdS_S_ --------------------------
	.section	.nv.shared._Z9forcesGPUiddPdS_S_,"aw",@nobits
	.sectionflags	@""
	.align	8
.nv.shared._Z9forcesGPUiddPdS_S_:
	.zero		17408


//--------------------- .nv.shared.reserved.0     --------------------------
	.section	.nv.shared.reserved.0,"aw",@nobits
	.weak		__nv_reservedSMEM_offset_0_alias
	.size		__nv_reservedSMEM_offset_0_alias, 0, 64
	.other		__nv_reservedSMEM_offset_0_alias,@"STO_CUDA_RESERVED_SHARED STV_DEFAULT"
__nv_reservedSMEM_offset_0_alias:
	.zero		0
	.zero		64


//--------------------- .nv.constant0._Z9forcesGPUiddPdS_S_ --------------------------
	.section	.nv.constant0._Z9forcesGPUiddPdS_S_,"a",@progbits
	.sectionflags	@""
	.align	4
.nv.constant0._Z9forcesGPUiddPdS_S_:
	.zero		944


//--------------------- SYMBOLS --------------------------

	.type		.nv.reservedSmem.offset0,@object
	.size		.nv.reservedSmem.offset0,0x4
	.type		.nv.reservedSmem.cap,@object
	.size		.nv.reservedSmem.cap,0x4
